//
// Generated by NVIDIA NVVM Compiler
//
// Compiler Build ID: CL-36424714
// Cuda compilation tools, release 13.0, V13.0.88
// Based on NVVM 20.0.0
//

.version 9.0
.target sm_100
.address_size 64

	// .globl	_Z13forwardKernelPdS_jjjjj
.func  (.param .b64 func_retval0) __internal_accurate_pow
(
	.param .b64 __internal_accurate_pow_param_0,
	.param .b64 __internal_accurate_pow_param_1
)
;
.const .align 8 .f64 rate = 0d3F847AE147AE147B;
.const .align 8 .f64 momentum = 0d3FD3333333333333;
.const .align 8 .f64 beta1 = 0d3FECCCCCCCCCCCCD;
.const .align 8 .f64 beta2 = 0d3FEFF7CED916872B;
.const .align 8 .f64 d_epsilon = 0d3E7AD7F29ABCAF48;

.visible .entry _Z13forwardKernelPdS_jjjjj(
	.param .u64 .ptr .align 1 _Z13forwardKernelPdS_jjjjj_param_0,
	.param .u64 .ptr .align 1 _Z13forwardKernelPdS_jjjjj_param_1,
	.param .u32 _Z13forwardKernelPdS_jjjjj_param_2,
	.param .u32 _Z13forwardKernelPdS_jjjjj_param_3,
	.param .u32 _Z13forwardKernelPdS_jjjjj_param_4,
	.param .u32 _Z13forwardKernelPdS_jjjjj_param_5,
	.param .u32 _Z13forwardKernelPdS_jjjjj_param_6
)
{
	.reg .pred 	%p<15>;
	.reg .b32 	%r<121>;
	.reg .b32 	%f<3>;
	.reg .b64 	%rd<67>;
	.reg .b64 	%fd<96>;

	ld.param.u64 	%rd3, [_Z13forwardKernelPdS_jjjjj_param_0];
	ld.param.u64 	%rd4, [_Z13forwardKernelPdS_jjjjj_param_1];
	ld.param.u32 	%r52, [_Z13forwardKernelPdS_jjjjj_param_2];
	ld.param.u32 	%r51, [_Z13forwardKernelPdS_jjjjj_param_3];
	ld.param.u32 	%r53, [_Z13forwardKernelPdS_jjjjj_param_4];
	ld.param.u32 	%r54, [_Z13forwardKernelPdS_jjjjj_param_5];
	ld.param.u32 	%r55, [_Z13forwardKernelPdS_jjjjj_param_6];
	cvta.to.global.u64 	%rd1, %rd4;
	cvta.to.global.u64 	%rd2, %rd3;
	mov.u32 	%r1, %tid.x;
	add.s32 	%r56, %r54, 1;
	setp.eq.s32 	%p1, %r52, %r56;
	selp.b32 	%r2, %r53, %r55, %p1;
	add.s32 	%r57, %r52, -1;
	mad.lo.s32 	%r3, %r57, %r55, %r57;
	add.s32 	%r58, %r51, %r3;
	add.s32 	%r4, %r58, 1;
	setp.eq.s32 	%p2, %r52, 1;
	selp.b32 	%r5, %r51, %r55, %p2;
	add.s32 	%r6, %r5, 1;
	setp.eq.s32 	%p3, %r6, 0;
	not.b32 	%r59, %r5;
	add.s32 	%r7, %r4, %r59;
	mad.lo.s32 	%r60, %r55, %r51, %r55;
	selp.b32 	%r8, 0, %r60, %p2;
	setp.gt.u32 	%p4, %r52, 1;
	add.s32 	%r61, %r52, -2;
	mul.lo.s32 	%r62, %r55, %r61;
	mad.lo.s32 	%r63, %r62, %r55, %r62;
	selp.b32 	%r9, %r63, 0, %p4;
	mov.f64 	%fd94, 0d0000000000000000;
	@%p3 bra 	$L__BB0_12;
	add.s32 	%r65, %r8, %r1;
	add.s32 	%r10, %r65, %r9;
	and.b32  	%r11, %r6, 7;
	setp.lt.u32 	%p5, %r5, 7;
	mov.f64 	%fd94, 0d0000000000000000;
	mov.b32 	%r119, 0;
	@%p5 bra 	$L__BB0_4;
	and.b32  	%r119, %r6, -8;
	neg.s32 	%r117, %r119;
	add.s32 	%r66, %r9, %r8;
	add.s32 	%r109, %r66, %r1;
	add.s32 	%r116, %r109, %r2;
	shl.b32 	%r67, %r2, 1;
	add.s32 	%r115, %r109, %r67;
	mad.lo.s32 	%r114, %r2, 3, %r109;
	shl.b32 	%r68, %r2, 2;
	add.s32 	%r113, %r109, %r68;
	mad.lo.s32 	%r112, %r2, 5, %r109;
	mad.lo.s32 	%r111, %r2, 6, %r109;
	mad.lo.s32 	%r110, %r2, 7, %r109;
	sub.s32 	%r70, %r58, %r5;
	add.s32 	%r108, %r70, 3;
	mov.f64 	%fd94, 0d0000000000000000;
$L__BB0_3:
	.pragma "nounroll";
	add.s32 	%r71, %r108, -3;
	mul.wide.u32 	%rd5, %r71, 8;
	add.s64 	%rd6, %rd2, %rd5;
	ld.global.f64 	%fd21, [%rd6];
	mul.wide.u32 	%rd7, %r109, 8;
	add.s64 	%rd8, %rd1, %rd7;
	ld.global.f64 	%fd22, [%rd8];
	fma.rn.f64 	%fd23, %fd21, %fd22, %fd94;
	add.s32 	%r72, %r108, -2;
	mul.wide.u32 	%rd9, %r72, 8;
	add.s64 	%rd10, %rd2, %rd9;
	ld.global.f64 	%fd24, [%rd10];
	mul.wide.u32 	%rd11, %r116, 8;
	add.s64 	%rd12, %rd1, %rd11;
	ld.global.f64 	%fd25, [%rd12];
	fma.rn.f64 	%fd26, %fd24, %fd25, %fd23;
	add.s32 	%r73, %r108, -1;
	mul.wide.u32 	%rd13, %r73, 8;
	add.s64 	%rd14, %rd2, %rd13;
	ld.global.f64 	%fd27, [%rd14];
	mul.wide.u32 	%rd15, %r115, 8;
	add.s64 	%rd16, %rd1, %rd15;
	ld.global.f64 	%fd28, [%rd16];
	fma.rn.f64 	%fd29, %fd27, %fd28, %fd26;
	add.s32 	%r74, %r108, 4;
	mul.wide.u32 	%rd17, %r108, 8;
	add.s64 	%rd18, %rd2, %rd17;
	ld.global.f64 	%fd30, [%rd18];
	mul.wide.u32 	%rd19, %r114, 8;
	add.s64 	%rd20, %rd1, %rd19;
	ld.global.f64 	%fd31, [%rd20];
	fma.rn.f64 	%fd32, %fd30, %fd31, %fd29;
	add.s32 	%r75, %r108, 1;
	mul.wide.u32 	%rd21, %r75, 8;
	add.s64 	%rd22, %rd2, %rd21;
	ld.global.f64 	%fd33, [%rd22];
	mul.wide.u32 	%rd23, %r113, 8;
	add.s64 	%rd24, %rd1, %rd23;
	ld.global.f64 	%fd34, [%rd24];
	fma.rn.f64 	%fd35, %fd33, %fd34, %fd32;
	add.s32 	%r76, %r108, 2;
	mul.wide.u32 	%rd25, %r76, 8;
	add.s64 	%rd26, %rd2, %rd25;
	ld.global.f64 	%fd36, [%rd26];
	mul.wide.u32 	%rd27, %r112, 8;
	add.s64 	%rd28, %rd1, %rd27;
	ld.global.f64 	%fd37, [%rd28];
	fma.rn.f64 	%fd38, %fd36, %fd37, %fd35;
	add.s32 	%r77, %r108, 3;
	mul.wide.u32 	%rd29, %r77, 8;
	add.s64 	%rd30, %rd2, %rd29;
	ld.global.f64 	%fd39, [%rd30];
	mul.wide.u32 	%rd31, %r111, 8;
	add.s64 	%rd32, %rd1, %rd31;
	ld.global.f64 	%fd40, [%rd32];
	fma.rn.f64 	%fd41, %fd39, %fd40, %fd38;
	mul.wide.u32 	%rd33, %r74, 8;
	add.s64 	%rd34, %rd2, %rd33;
	ld.global.f64 	%fd42, [%rd34];
	mul.wide.u32 	%rd35, %r110, 8;
	add.s64 	%rd36, %rd1, %rd35;
	ld.global.f64 	%fd43, [%rd36];
	fma.rn.f64 	%fd94, %fd42, %fd43, %fd41;
	add.s32 	%r117, %r117, 8;
	shl.b32 	%r78, %r2, 3;
	add.s32 	%r116, %r116, %r78;
	add.s32 	%r115, %r115, %r78;
	add.s32 	%r114, %r114, %r78;
	add.s32 	%r113, %r113, %r78;
	add.s32 	%r112, %r112, %r78;
	add.s32 	%r111, %r111, %r78;
	add.s32 	%r110, %r110, %r78;
	add.s32 	%r109, %r109, %r78;
	add.s32 	%r108, %r108, 8;
	setp.ne.s32 	%p6, %r117, 0;
	@%p6 bra 	$L__BB0_3;
$L__BB0_4:
	setp.eq.s32 	%p7, %r11, 0;
	@%p7 bra 	$L__BB0_12;
	setp.lt.u32 	%p8, %r11, 4;
	@%p8 bra 	$L__BB0_7;
	add.s32 	%r79, %r7, %r119;
	mul.wide.u32 	%rd37, %r79, 8;
	add.s64 	%rd38, %rd2, %rd37;
	ld.global.f64 	%fd45, [%rd38];
	mad.lo.s32 	%r80, %r119, %r2, %r10;
	mul.wide.u32 	%rd39, %r80, 8;
	add.s64 	%rd40, %rd1, %rd39;
	ld.global.f64 	%fd46, [%rd40];
	fma.rn.f64 	%fd47, %fd45, %fd46, %fd94;
	add.s32 	%r81, %r79, 1;
	mul.wide.u32 	%rd41, %r81, 8;
	add.s64 	%rd42, %rd2, %rd41;
	ld.global.f64 	%fd48, [%rd42];
	add.s32 	%r82, %r80, %r2;
	mul.wide.u32 	%rd43, %r82, 8;
	add.s64 	%rd44, %rd1, %rd43;
	ld.global.f64 	%fd49, [%rd44];
	fma.rn.f64 	%fd50, %fd48, %fd49, %fd47;
	add.s32 	%r83, %r79, 2;
	mul.wide.u32 	%rd45, %r83, 8;
	add.s64 	%rd46, %rd2, %rd45;
	ld.global.f64 	%fd51, [%rd46];
	add.s32 	%r84, %r82, %r2;
	mul.wide.u32 	%rd47, %r84, 8;
	add.s64 	%rd48, %rd1, %rd47;
	ld.global.f64 	%fd52, [%rd48];
	fma.rn.f64 	%fd53, %fd51, %fd52, %fd50;
	add.s32 	%r85, %r79, 3;
	mul.wide.u32 	%rd49, %r85, 8;
	add.s64 	%rd50, %rd2, %rd49;
	ld.global.f64 	%fd54, [%rd50];
	add.s32 	%r86, %r84, %r2;
	mul.wide.u32 	%rd51, %r86, 8;
	add.s64 	%rd52, %rd1, %rd51;
	ld.global.f64 	%fd55, [%rd52];
	fma.rn.f64 	%fd94, %fd54, %fd55, %fd53;
	add.s32 	%r119, %r119, 4;
$L__BB0_7:
	and.b32  	%r87, %r6, 3;
	setp.eq.s32 	%p9, %r87, 0;
	@%p9 bra 	$L__BB0_12;
	setp.eq.s32 	%p10, %r87, 1;
	@%p10 bra 	$L__BB0_10;
	add.s32 	%r88, %r7, %r119;
	mul.wide.u32 	%rd53, %r88, 8;
	add.s64 	%rd54, %rd2, %rd53;
	ld.global.f64 	%fd57, [%rd54];
	mad.lo.s32 	%r89, %r119, %r2, %r10;
	mul.wide.u32 	%rd55, %r89, 8;
	add.s64 	%rd56, %rd1, %rd55;
	ld.global.f64 	%fd58, [%rd56];
	fma.rn.f64 	%fd59, %fd57, %fd58, %fd94;
	add.s32 	%r90, %r88, 1;
	mul.wide.u32 	%rd57, %r90, 8;
	add.s64 	%rd58, %rd2, %rd57;
	ld.global.f64 	%fd60, [%rd58];
	add.s32 	%r91, %r89, %r2;
	mul.wide.u32 	%rd59, %r91, 8;
	add.s64 	%rd60, %rd1, %rd59;
	ld.global.f64 	%fd61, [%rd60];
	fma.rn.f64 	%fd94, %fd60, %fd61, %fd59;
	add.s32 	%r119, %r119, 2;
$L__BB0_10:
	and.b32  	%r92, %r5, 1;
	setp.eq.b32 	%p11, %r92, 1;
	@%p11 bra 	$L__BB0_12;
	add.s32 	%r93, %r7, %r119;
	mul.wide.u32 	%rd61, %r93, 8;
	add.s64 	%rd62, %rd2, %rd61;
	ld.global.f64 	%fd62, [%rd62];
	mad.lo.s32 	%r94, %r119, %r2, %r10;
	mul.wide.u32 	%rd63, %r94, 8;
	add.s64 	%rd64, %rd1, %rd63;
	ld.global.f64 	%fd63, [%rd64];
	fma.rn.f64 	%fd94, %fd62, %fd63, %fd94;
$L__BB0_12:
	neg.f64 	%fd64, %fd94;
	fma.rn.f64 	%fd65, %fd94, 0dBFF71547652B82FE, 0d4338000000000000;
	{
	.reg .b32 %temp; 
	mov.b64 	{%r48, %temp}, %fd65;
	}
	mov.f64 	%fd66, 0dC338000000000000;
	add.rn.f64 	%fd67, %fd65, %fd66;
	fma.rn.f64 	%fd68, %fd67, 0dBFE62E42FEFA39EF, %fd64;
	fma.rn.f64 	%fd69, %fd67, 0dBC7ABC9E3B39803F, %fd68;
	fma.rn.f64 	%fd70, %fd69, 0d3E5ADE1569CE2BDF, 0d3E928AF3FCA213EA;
	fma.rn.f64 	%fd71, %fd70, %fd69, 0d3EC71DEE62401315;
	fma.rn.f64 	%fd72, %fd71, %fd69, 0d3EFA01997C89EB71;
	fma.rn.f64 	%fd73, %fd72, %fd69, 0d3F2A01A014761F65;
	fma.rn.f64 	%fd74, %fd73, %fd69, 0d3F56C16C1852B7AF;
	fma.rn.f64 	%fd75, %fd74, %fd69, 0d3F81111111122322;
	fma.rn.f64 	%fd76, %fd75, %fd69, 0d3FA55555555502A1;
	fma.rn.f64 	%fd77, %fd76, %fd69, 0d3FC5555555555511;
	fma.rn.f64 	%fd78, %fd77, %fd69, 0d3FE000000000000B;
	fma.rn.f64 	%fd79, %fd78, %fd69, 0d3FF0000000000000;
	fma.rn.f64 	%fd80, %fd79, %fd69, 0d3FF0000000000000;
	{
	.reg .b32 %temp; 
	mov.b64 	{%r49, %temp}, %fd80;
	}
	{
	.reg .b32 %temp; 
	mov.b64 	{%temp, %r50}, %fd80;
	}
	shl.b32 	%r95, %r48, 20;
	add.s32 	%r96, %r95, %r50;
	mov.b64 	%fd95, {%r49, %r96};
	{
	.reg .b32 %temp; 
	mov.b64 	{%temp, %r97}, %fd64;
	}
	mov.b32 	%f2, %r97;
	abs.f32 	%f1, %f2;
	setp.lt.f32 	%p12, %f1, 0f4086232B;
	@%p12 bra 	$L__BB0_15;
	setp.gt.f64 	%p13, %fd94, 0d0000000000000000;
	mov.f64 	%fd81, 0d7FF0000000000000;
	sub.f64 	%fd82, %fd81, %fd94;
	selp.f64 	%fd95, 0d0000000000000000, %fd82, %p13;
	setp.geu.f32 	%p14, %f1, 0f40874800;
	@%p14 bra 	$L__BB0_15;
	shr.u32 	%r98, %r48, 31;
	add.s32 	%r99, %r48, %r98;
	shr.s32 	%r100, %r99, 1;
	shl.b32 	%r101, %r100, 20;
	add.s32 	%r102, %r50, %r101;
	mov.b64 	%fd83, {%r49, %r102};
	sub.s32 	%r103, %r48, %r100;
	shl.b32 	%r104, %r103, 20;
	add.s32 	%r105, %r104, 1072693248;
	mov.b32 	%r106, 0;
	mov.b64 	%fd84, {%r106, %r105};
	mul.f64 	%fd95, %fd84, %fd83;
$L__BB0_15:
	add.f64 	%fd85, %fd95, 0d3FF0000000000000;
	rcp.rn.f64 	%fd86, %fd85;
	add.s32 	%r107, %r4, %r1;
	mul.wide.u32 	%rd65, %r107, 8;
	add.s64 	%rd66, %rd2, %rd65;
	st.global.f64 	[%rd66], %fd86;
	ret;

}
	// .globl	_Z20calculateOutputDeltaPdS_S_j
.visible .entry _Z20calculateOutputDeltaPdS_S_j(
	.param .u64 .ptr .align 1 _Z20calculateOutputDeltaPdS_S_j_param_0,
	.param .u64 .ptr .align 1 _Z20calculateOutputDeltaPdS_S_j_param_1,
	.param .u64 .ptr .align 1 _Z20calculateOutputDeltaPdS_S_j_param_2,
	.param .u32 _Z20calculateOutputDeltaPdS_S_j_param_3
)
{
	.reg .b32 	%r<4>;
	.reg .b64 	%rd<12>;
	.reg .b64 	%fd<8>;

	ld.param.u64 	%rd1, [_Z20calculateOutputDeltaPdS_S_j_param_0];
	ld.param.u64 	%rd2, [_Z20calculateOutputDeltaPdS_S_j_param_1];
	ld.param.u64 	%rd3, [_Z20calculateOutputDeltaPdS_S_j_param_2];
	ld.param.u32 	%r1, [_Z20calculateOutputDeltaPdS_S_j_param_3];
	cvta.to.global.u64 	%rd4, %rd2;
	cvta.to.global.u64 	%rd5, %rd1;
	cvta.to.global.u64 	%rd6, %rd3;
	mov.u32 	%r2, %tid.x;
	mul.wide.u32 	%rd7, %r2, 8;
	add.s64 	%rd8, %rd6, %rd7;
	ld.global.f64 	%fd1, [%rd8];
	add.s32 	%r3, %r1, %r2;
	mul.wide.u32 	%rd9, %r3, 8;
	add.s64 	%rd10, %rd5, %rd9;
	ld.global.f64 	%fd2, [%rd10];
	sub.f64 	%fd3, %fd1, %fd2;
	mov.f64 	%fd4, 0d3FF0000000000000;
	sub.f64 	%fd5, %fd4, %fd2;
	mul.f64 	%fd6, %fd2, %fd5;
	mul.f64 	%fd7, %fd3, %fd6;
	add.s64 	%rd11, %rd4, %rd9;
	st.global.f64 	[%rd11], %fd7;
	ret;

}
	// .globl	_Z21calculateHiddensDeltaPdS_S_jjjjj
.visible .entry _Z21calculateHiddensDeltaPdS_S_jjjjj(
	.param .u64 .ptr .align 1 _Z21calculateHiddensDeltaPdS_S_jjjjj_param_0,
	.param .u64 .ptr .align 1 _Z21calculateHiddensDeltaPdS_S_jjjjj_param_1,
	.param .u64 .ptr .align 1 _Z21calculateHiddensDeltaPdS_S_jjjjj_param_2,
	.param .u32 _Z21calculateHiddensDeltaPdS_S_jjjjj_param_3,
	.param .u32 _Z21calculateHiddensDeltaPdS_S_jjjjj_param_4,
	.param .u32 _Z21calculateHiddensDeltaPdS_S_jjjjj_param_5,
	.param .u32 _Z21calculateHiddensDeltaPdS_S_jjjjj_param_6,
	.param .u32 _Z21calculateHiddensDeltaPdS_S_jjjjj_param_7
)
{
	.reg .pred 	%p<11>;
	.reg .b32 	%r<115>;
	.reg .b64 	%rd<126>;
	.reg .b64 	%fd<117>;

	ld.param.u64 	%rd3, [_Z21calculateHiddensDeltaPdS_S_jjjjj_param_0];
	ld.param.u64 	%rd4, [_Z21calculateHiddensDeltaPdS_S_jjjjj_param_1];
	ld.param.u64 	%rd5, [_Z21calculateHiddensDeltaPdS_S_jjjjj_param_2];
	ld.param.u32 	%r38, [_Z21calculateHiddensDeltaPdS_S_jjjjj_param_3];
	ld.param.u32 	%r36, [_Z21calculateHiddensDeltaPdS_S_jjjjj_param_4];
	ld.param.u32 	%r39, [_Z21calculateHiddensDeltaPdS_S_jjjjj_param_5];
	ld.param.u32 	%r40, [_Z21calculateHiddensDeltaPdS_S_jjjjj_param_6];
	ld.param.u32 	%r37, [_Z21calculateHiddensDeltaPdS_S_jjjjj_param_7];
	cvta.to.global.u64 	%rd1, %rd4;
	cvta.to.global.u64 	%rd2, %rd5;
	mov.u32 	%r1, %tid.x;
	add.s32 	%r41, %r38, -1;
	mad.lo.s32 	%r2, %r41, %r37, %r41;
	add.s32 	%r42, %r36, %r2;
	add.s32 	%r3, %r42, 1;
	add.s32 	%r43, %r37, %r3;
	setp.eq.s32 	%p1, %r38, %r40;
	selp.b32 	%r4, %r39, %r37, %p1;
	add.s32 	%r5, %r43, 1;
	setp.eq.s32 	%p2, %r4, 0;
	mov.f64 	%fd116, 0d0000000000000000;
	@%p2 bra 	$L__BB2_13;
	mul.lo.s32 	%r6, %r4, %r1;
	mul.lo.s32 	%r7, %r3, %r37;
	add.s32 	%r8, %r7, %r6;
	and.b32  	%r9, %r4, 15;
	setp.lt.u32 	%p3, %r4, 16;
	mov.f64 	%fd116, 0d0000000000000000;
	mov.b32 	%r110, 0;
	@%p3 bra 	$L__BB2_4;
	and.b32  	%r110, %r4, -16;
	neg.s32 	%r108, %r110;
	add.s32 	%r45, %r37, %r36;
	add.s32 	%r46, %r45, %r2;
	add.s32 	%r107, %r46, 8;
	add.s32 	%r106, %r8, 7;
	mov.f64 	%fd116, 0d0000000000000000;
$L__BB2_3:
	.pragma "nounroll";
	add.s32 	%r47, %r106, -7;
	mul.wide.u32 	%rd6, %r47, 8;
	add.s64 	%rd7, %rd1, %rd6;
	ld.global.f64 	%fd18, [%rd7];
	add.s32 	%r48, %r107, -6;
	mul.wide.u32 	%rd8, %r48, 8;
	add.s64 	%rd9, %rd2, %rd8;
	ld.global.f64 	%fd19, [%rd9];
	fma.rn.f64 	%fd20, %fd18, %fd19, %fd116;
	add.s32 	%r49, %r106, -6;
	mul.wide.u32 	%rd10, %r49, 8;
	add.s64 	%rd11, %rd1, %rd10;
	ld.global.f64 	%fd21, [%rd11];
	add.s32 	%r50, %r107, -5;
	mul.wide.u32 	%rd12, %r50, 8;
	add.s64 	%rd13, %rd2, %rd12;
	ld.global.f64 	%fd22, [%rd13];
	fma.rn.f64 	%fd23, %fd21, %fd22, %fd20;
	add.s32 	%r51, %r106, -5;
	mul.wide.u32 	%rd14, %r51, 8;
	add.s64 	%rd15, %rd1, %rd14;
	ld.global.f64 	%fd24, [%rd15];
	add.s32 	%r52, %r107, -4;
	mul.wide.u32 	%rd16, %r52, 8;
	add.s64 	%rd17, %rd2, %rd16;
	ld.global.f64 	%fd25, [%rd17];
	fma.rn.f64 	%fd26, %fd24, %fd25, %fd23;
	add.s32 	%r53, %r106, -4;
	mul.wide.u32 	%rd18, %r53, 8;
	add.s64 	%rd19, %rd1, %rd18;
	ld.global.f64 	%fd27, [%rd19];
	add.s32 	%r54, %r107, -3;
	mul.wide.u32 	%rd20, %r54, 8;
	add.s64 	%rd21, %rd2, %rd20;
	ld.global.f64 	%fd28, [%rd21];
	fma.rn.f64 	%fd29, %fd27, %fd28, %fd26;
	add.s32 	%r55, %r106, -3;
	mul.wide.u32 	%rd22, %r55, 8;
	add.s64 	%rd23, %rd1, %rd22;
	ld.global.f64 	%fd30, [%rd23];
	add.s32 	%r56, %r107, -2;
	mul.wide.u32 	%rd24, %r56, 8;
	add.s64 	%rd25, %rd2, %rd24;
	ld.global.f64 	%fd31, [%rd25];
	fma.rn.f64 	%fd32, %fd30, %fd31, %fd29;
	add.s32 	%r57, %r106, -2;
	mul.wide.u32 	%rd26, %r57, 8;
	add.s64 	%rd27, %rd1, %rd26;
	ld.global.f64 	%fd33, [%rd27];
	add.s32 	%r58, %r107, -1;
	mul.wide.u32 	%rd28, %r58, 8;
	add.s64 	%rd29, %rd2, %rd28;
	ld.global.f64 	%fd34, [%rd29];
	fma.rn.f64 	%fd35, %fd33, %fd34, %fd32;
	add.s32 	%r59, %r106, -1;
	mul.wide.u32 	%rd30, %r59, 8;
	add.s64 	%rd31, %rd1, %rd30;
	ld.global.f64 	%fd36, [%rd31];
	add.s32 	%r60, %r107, 9;
	mul.wide.u32 	%rd32, %r107, 8;
	add.s64 	%rd33, %rd2, %rd32;
	ld.global.f64 	%fd37, [%rd33];
	fma.rn.f64 	%fd38, %fd36, %fd37, %fd35;
	add.s32 	%r61, %r106, 8;
	mul.wide.u32 	%rd34, %r106, 8;
	add.s64 	%rd35, %rd1, %rd34;
	ld.global.f64 	%fd39, [%rd35];
	add.s32 	%r62, %r107, 1;
	mul.wide.u32 	%rd36, %r62, 8;
	add.s64 	%rd37, %rd2, %rd36;
	ld.global.f64 	%fd40, [%rd37];
	fma.rn.f64 	%fd41, %fd39, %fd40, %fd38;
	add.s32 	%r63, %r106, 1;
	mul.wide.u32 	%rd38, %r63, 8;
	add.s64 	%rd39, %rd1, %rd38;
	ld.global.f64 	%fd42, [%rd39];
	add.s32 	%r64, %r107, 2;
	mul.wide.u32 	%rd40, %r64, 8;
	add.s64 	%rd41, %rd2, %rd40;
	ld.global.f64 	%fd43, [%rd41];
	fma.rn.f64 	%fd44, %fd42, %fd43, %fd41;
	add.s32 	%r65, %r106, 2;
	mul.wide.u32 	%rd42, %r65, 8;
	add.s64 	%rd43, %rd1, %rd42;
	ld.global.f64 	%fd45, [%rd43];
	add.s32 	%r66, %r107, 3;
	mul.wide.u32 	%rd44, %r66, 8;
	add.s64 	%rd45, %rd2, %rd44;
	ld.global.f64 	%fd46, [%rd45];
	fma.rn.f64 	%fd47, %fd45, %fd46, %fd44;
	add.s32 	%r67, %r106, 3;
	mul.wide.u32 	%rd46, %r67, 8;
	add.s64 	%rd47, %rd1, %rd46;
	ld.global.f64 	%fd48, [%rd47];
	add.s32 	%r68, %r107, 4;
	mul.wide.u32 	%rd48, %r68, 8;
	add.s64 	%rd49, %rd2, %rd48;
	ld.global.f64 	%fd49, [%rd49];
	fma.rn.f64 	%fd50, %fd48, %fd49, %fd47;
	add.s32 	%r69, %r106, 4;
	mul.wide.u32 	%rd50, %r69, 8;
	add.s64 	%rd51, %rd1, %rd50;
	ld.global.f64 	%fd51, [%rd51];
	add.s32 	%r70, %r107, 5;
	mul.wide.u32 	%rd52, %r70, 8;
	add.s64 	%rd53, %rd2, %rd52;
	ld.global.f64 	%fd52, [%rd53];
	fma.rn.f64 	%fd53, %fd51, %fd52, %fd50;
	add.s32 	%r71, %r106, 5;
	mul.wide.u32 	%rd54, %r71, 8;
	add.s64 	%rd55, %rd1, %rd54;
	ld.global.f64 	%fd54, [%rd55];
	add.s32 	%r72, %r107, 6;
	mul.wide.u32 	%rd56, %r72, 8;
	add.s64 	%rd57, %rd2, %rd56;
	ld.global.f64 	%fd55, [%rd57];
	fma.rn.f64 	%fd56, %fd54, %fd55, %fd53;
	add.s32 	%r73, %r106, 6;
	mul.wide.u32 	%rd58, %r73, 8;
	add.s64 	%rd59, %rd1, %rd58;
	ld.global.f64 	%fd57, [%rd59];
	add.s32 	%r74, %r107, 7;
	mul.wide.u32 	%rd60, %r74, 8;
	add.s64 	%rd61, %rd2, %rd60;
	ld.global.f64 	%fd58, [%rd61];
	fma.rn.f64 	%fd59, %fd57, %fd58, %fd56;
	add.s32 	%r75, %r106, 7;
	mul.wide.u32 	%rd62, %r75, 8;
	add.s64 	%rd63, %rd1, %rd62;
	ld.global.f64 	%fd60, [%rd63];
	add.s32 	%r76, %r107, 8;
	mul.wide.u32 	%rd64, %r76, 8;
	add.s64 	%rd65, %rd2, %rd64;
	ld.global.f64 	%fd61, [%rd65];
	fma.rn.f64 	%fd62, %fd60, %fd61, %fd59;
	mul.wide.u32 	%rd66, %r61, 8;
	add.s64 	%rd67, %rd1, %rd66;
	ld.global.f64 	%fd63, [%rd67];
	mul.wide.u32 	%rd68, %r60, 8;
	add.s64 	%rd69, %rd2, %rd68;
	ld.global.f64 	%fd64, [%rd69];
	fma.rn.f64 	%fd116, %fd63, %fd64, %fd62;
	add.s32 	%r108, %r108, 16;
	add.s32 	%r107, %r107, 16;
	add.s32 	%r106, %r106, 16;
	setp.ne.s32 	%p4, %r108, 0;
	@%p4 bra 	$L__BB2_3;
$L__BB2_4:
	setp.eq.s32 	%p5, %r9, 0;
	@%p5 bra 	$L__BB2_13;
	and.b32  	%r21, %r4, 7;
	setp.lt.u32 	%p6, %r9, 8;
	@%p6 bra 	$L__BB2_7;
	add.s32 	%r77, %r8, %r110;
	mul.wide.u32 	%rd70, %r77, 8;
	add.s64 	%rd71, %rd1, %rd70;
	ld.global.f64 	%fd66, [%rd71];
	add.s32 	%r78, %r5, %r110;
	mul.wide.u32 	%rd72, %r78, 8;
	add.s64 	%rd73, %rd2, %rd72;
	ld.global.f64 	%fd67, [%rd73];
	fma.rn.f64 	%fd68, %fd66, %fd67, %fd116;
	add.s32 	%r79, %r77, 1;
	mul.wide.u32 	%rd74, %r79, 8;
	add.s64 	%rd75, %rd1, %rd74;
	ld.global.f64 	%fd69, [%rd75];
	add.s32 	%r80, %r78, 1;
	mul.wide.u32 	%rd76, %r80, 8;
	add.s64 	%rd77, %rd2, %rd76;
	ld.global.f64 	%fd70, [%rd77];
	fma.rn.f64 	%fd71, %fd69, %fd70, %fd68;
	add.s32 	%r81, %r77, 2;
	mul.wide.u32 	%rd78, %r81, 8;
	add.s64 	%rd79, %rd1, %rd78;
	ld.global.f64 	%fd72, [%rd79];
	add.s32 	%r82, %r78, 2;
	mul.wide.u32 	%rd80, %r82, 8;
	add.s64 	%rd81, %rd2, %rd80;
	ld.global.f64 	%fd73, [%rd81];
	fma.rn.f64 	%fd74, %fd72, %fd73, %fd71;
	add.s32 	%r83, %r77, 3;
	mul.wide.u32 	%rd82, %r83, 8;
	add.s64 	%rd83, %rd1, %rd82;
	ld.global.f64 	%fd75, [%rd83];
	add.s32 	%r84, %r78, 3;
	mul.wide.u32 	%rd84, %r84, 8;
	add.s64 	%rd85, %rd2, %rd84;
	ld.global.f64 	%fd76, [%rd85];
	fma.rn.f64 	%fd77, %fd75, %fd76, %fd74;
	add.s32 	%r85, %r77, 4;
	mul.wide.u32 	%rd86, %r85, 8;
	add.s64 	%rd87, %rd1, %rd86;
	ld.global.f64 	%fd78, [%rd87];
	add.s32 	%r86, %r78, 4;
	mul.wide.u32 	%rd88, %r86, 8;
	add.s64 	%rd89, %rd2, %rd88;
	ld.global.f64 	%fd79, [%rd89];
	fma.rn.f64 	%fd80, %fd78, %fd79, %fd77;
	add.s32 	%r87, %r77, 5;
	mul.wide.u32 	%rd90, %r87, 8;
	add.s64 	%rd91, %rd1, %rd90;
	ld.global.f64 	%fd81, [%rd91];
	add.s32 	%r88, %r78, 5;
	mul.wide.u32 	%rd92, %r88, 8;
	add.s64 	%rd93, %rd2, %rd92;
	ld.global.f64 	%fd82, [%rd93];
	fma.rn.f64 	%fd83, %fd81, %fd82, %fd80;
	add.s32 	%r89, %r77, 6;
	mul.wide.u32 	%rd94, %r89, 8;
	add.s64 	%rd95, %rd1, %rd94;
	ld.global.f64 	%fd84, [%rd95];
	add.s32 	%r90, %r78, 6;
	mul.wide.u32 	%rd96, %r90, 8;
	add.s64 	%rd97, %rd2, %rd96;
	ld.global.f64 	%fd85, [%rd97];
	fma.rn.f64 	%fd86, %fd84, %fd85, %fd83;
	add.s32 	%r91, %r77, 7;
	mul.wide.u32 	%rd98, %r91, 8;
	add.s64 	%rd99, %rd1, %rd98;
	ld.global.f64 	%fd87, [%rd99];
	add.s32 	%r92, %r78, 7;
	mul.wide.u32 	%rd100, %r92, 8;
	add.s64 	%rd101, %rd2, %rd100;
	ld.global.f64 	%fd88, [%rd101];
	fma.rn.f64 	%fd116, %fd87, %fd88, %fd86;
	add.s32 	%r110, %r110, 8;
$L__BB2_7:
	setp.eq.s32 	%p7, %r21, 0;
	@%p7 bra 	$L__BB2_13;
	and.b32  	%r24, %r4, 3;
	setp.lt.u32 	%p8, %r21, 4;
	@%p8 bra 	$L__BB2_10;
	add.s32 	%r93, %r8, %r110;
	mul.wide.u32 	%rd102, %r93, 8;
	add.s64 	%rd103, %rd1, %rd102;
	ld.global.f64 	%fd90, [%rd103];
	add.s32 	%r94, %r5, %r110;
	mul.wide.u32 	%rd104, %r94, 8;
	add.s64 	%rd105, %rd2, %rd104;
	ld.global.f64 	%fd91, [%rd105];
	fma.rn.f64 	%fd92, %fd90, %fd91, %fd116;
	add.s32 	%r95, %r93, 1;
	mul.wide.u32 	%rd106, %r95, 8;
	add.s64 	%rd107, %rd1, %rd106;
	ld.global.f64 	%fd93, [%rd107];
	add.s32 	%r96, %r94, 1;
	mul.wide.u32 	%rd108, %r96, 8;
	add.s64 	%rd109, %rd2, %rd108;
	ld.global.f64 	%fd94, [%rd109];
	fma.rn.f64 	%fd95, %fd93, %fd94, %fd92;
	add.s32 	%r97, %r93, 2;
	mul.wide.u32 	%rd110, %r97, 8;
	add.s64 	%rd111, %rd1, %rd110;
	ld.global.f64 	%fd96, [%rd111];
	add.s32 	%r98, %r94, 2;
	mul.wide.u32 	%rd112, %r98, 8;
	add.s64 	%rd113, %rd2, %rd112;
	ld.global.f64 	%fd97, [%rd113];
	fma.rn.f64 	%fd98, %fd96, %fd97, %fd95;
	add.s32 	%r99, %r93, 3;
	mul.wide.u32 	%rd114, %r99, 8;
	add.s64 	%rd115, %rd1, %rd114;
	ld.global.f64 	%fd99, [%rd115];
	add.s32 	%r100, %r94, 3;
	mul.wide.u32 	%rd116, %r100, 8;
	add.s64 	%rd117, %rd2, %rd116;
	ld.global.f64 	%fd100, [%rd117];
	fma.rn.f64 	%fd116, %fd99, %fd100, %fd98;
	add.s32 	%r110, %r110, 4;
$L__BB2_10:
	setp.eq.s32 	%p9, %r24, 0;
	@%p9 bra 	$L__BB2_13;
	add.s32 	%r101, %r110, %r37;
	add.s32 	%r102, %r101, %r36;
	add.s32 	%r114, %r102, %r2;
	add.s32 	%r103, %r110, %r6;
	add.s32 	%r113, %r103, %r7;
	neg.s32 	%r112, %r24;
$L__BB2_12:
	.pragma "nounroll";
	mul.wide.u32 	%rd118, %r113, 8;
	add.s64 	%rd119, %rd1, %rd118;
	ld.global.f64 	%fd101, [%rd119];
	add.s32 	%r104, %r114, 2;
	mul.wide.u32 	%rd120, %r104, 8;
	add.s64 	%rd121, %rd2, %rd120;
	ld.global.f64 	%fd102, [%rd121];
	fma.rn.f64 	%fd116, %fd101, %fd102, %fd116;
	add.s32 	%r114, %r114, 1;
	add.s32 	%r113, %r113, 1;
	add.s32 	%r112, %r112, 1;
	setp.ne.s32 	%p10, %r112, 0;
	@%p10 bra 	$L__BB2_12;
$L__BB2_13:
	cvta.to.global.u64 	%rd122, %rd3;
	add.s32 	%r105, %r3, %r1;
	mul.wide.u32 	%rd123, %r105, 8;
	add.s64 	%rd124, %rd122, %rd123;
	ld.global.f64 	%fd103, [%rd124];
	mov.f64 	%fd104, 0d3FF0000000000000;
	sub.f64 	%fd105, %fd104, %fd103;
	mul.f64 	%fd106, %fd103, %fd105;
	mul.f64 	%fd107, %fd116, %fd106;
	add.s64 	%rd125, %rd2, %rd123;
	st.global.f64 	[%rd125], %fd107;
	ret;

}
	// .globl	_Z18updateInputWeightsPdS_S_S_jjjjj17TrainingAlgorithmS_S_S_S_
.visible .entry _Z18updateInputWeightsPdS_S_S_jjjjj17TrainingAlgorithmS_S_S_S_(
	.param .u64 .ptr .align 1 _Z18updateInputWeightsPdS_S_S_jjjjj17TrainingAlgorithmS_S_S_S__param_0,
	.param .u64 .ptr .align 1 _Z18updateInputWeightsPdS_S_S_jjjjj17TrainingAlgorithmS_S_S_S__param_1,
	.param .u64 .ptr .align 1 _Z18updateInputWeightsPdS_S_S_jjjjj17TrainingAlgorithmS_S_S_S__param_2,
	.param .u64 .ptr .align 1 _Z18updateInputWeightsPdS_S_S_jjjjj17TrainingAlgorithmS_S_S_S__param_3,
	.param .u32 _Z18updateInputWeightsPdS_S_S_jjjjj17TrainingAlgorithmS_S_S_S__param_4,
	.param .u32 _Z18updateInputWeightsPdS_S_S_jjjjj17TrainingAlgorithmS_S_S_S__param_5,
	.param .u32 _Z18updateInputWeightsPdS_S_S_jjjjj17TrainingAlgorithmS_S_S_S__param_6,
	.param .u32 _Z18updateInputWeightsPdS_S_S_jjjjj17TrainingAlgorithmS_S_S_S__param_7,
	.param .u32 _Z18updateInputWeightsPdS_S_S_jjjjj17TrainingAlgorithmS_S_S_S__param_8,
	.param .u32 _Z18updateInputWeightsPdS_S_S_jjjjj17TrainingAlgorithmS_S_S_S__param_9,
	.param .u64 .ptr .align 1 _Z18updateInputWeightsPdS_S_S_jjjjj17TrainingAlgorithmS_S_S_S__param_10,
	.param .u64 .ptr .align 1 _Z18updateInputWeightsPdS_S_S_jjjjj17TrainingAlgorithmS_S_S_S__param_11,
	.param .u64 .ptr .align 1 _Z18updateInputWeightsPdS_S_S_jjjjj17TrainingAlgorithmS_S_S_S__param_12,
	.param .u64 .ptr .align 1 _Z18updateInputWeightsPdS_S_S_jjjjj17TrainingAlgorithmS_S_S_S__param_13
)
{
	.reg .pred 	%p<59>;
	.reg .b32 	%r<92>;
	.reg .b64 	%rd<45>;
	.reg .b64 	%fd<127>;

	ld.param.u32 	%r28, [_Z18updateInputWeightsPdS_S_S_jjjjj17TrainingAlgorithmS_S_S_S__param_4];
	ld.param.u32 	%r26, [_Z18updateInputWeightsPdS_S_S_jjjjj17TrainingAlgorithmS_S_S_S__param_5];
	ld.param.u32 	%r29, [_Z18updateInputWeightsPdS_S_S_jjjjj17TrainingAlgorithmS_S_S_S__param_6];
	ld.param.u32 	%r30, [_Z18updateInputWeightsPdS_S_S_jjjjj17TrainingAlgorithmS_S_S_S__param_7];
	ld.param.u32 	%r31, [_Z18updateInputWeightsPdS_S_S_jjjjj17TrainingAlgorithmS_S_S_S__param_8];
	ld.param.u64 	%rd20, [_Z18updateInputWeightsPdS_S_S_jjjjj17TrainingAlgorithmS_S_S_S__param_10];
	cvta.to.global.u64 	%rd1, %rd20;
	add.s32 	%r32, %r30, 1;
	setp.eq.s32 	%p2, %r28, %r32;
	selp.b32 	%r1, %r29, %r31, %p2;
	add.s32 	%r33, %r28, -1;
	mad.lo.s32 	%r2, %r33, %r31, %r33;
	add.s32 	%r34, %r26, %r2;
	add.s32 	%r3, %r34, 1;
	setp.eq.s32 	%p3, %r28, 1;
	selp.b32 	%r4, %r26, %r31, %p3;
	mad.lo.s32 	%r35, %r31, %r26, %r31;
	selp.b32 	%r5, 0, %r35, %p3;
	setp.gt.u32 	%p4, %r28, 1;
	add.s32 	%r36, %r28, -2;
	mul.lo.s32 	%r37, %r31, %r36;
	mad.lo.s32 	%r38, %r37, %r31, %r37;
	selp.b32 	%r6, %r38, 0, %p4;
	setp.eq.s32 	%p5, %r4, -1;
	@%p5 bra 	$L__BB3_37;
	ld.param.u64 	%rd41, [_Z18updateInputWeightsPdS_S_S_jjjjj17TrainingAlgorithmS_S_S_S__param_3];
	ld.param.u64 	%rd40, [_Z18updateInputWeightsPdS_S_S_jjjjj17TrainingAlgorithmS_S_S_S__param_2];
	ld.param.u64 	%rd38, [_Z18updateInputWeightsPdS_S_S_jjjjj17TrainingAlgorithmS_S_S_S__param_0];
	mov.u32 	%r39, %tid.x;
	cvta.to.global.u64 	%rd21, %rd40;
	add.s32 	%r40, %r3, %r39;
	mul.wide.u32 	%rd22, %r40, 8;
	add.s64 	%rd2, %rd21, %rd22;
	mov.f64 	%fd40, 0d4000000000000000;
	{
	.reg .b32 %temp; 
	mov.b64 	{%temp, %r7}, %fd40;
	}
	and.b32  	%r8, %r7, 2146435072;
	setp.eq.s32 	%p6, %r8, 1062207488;
	setp.lt.s32 	%p7, %r7, 0;
	selp.b32 	%r9, 0, 2146435072, %p7;
	and.b32  	%r41, %r7, 2147483647;
	setp.ne.s32 	%p8, %r41, 1071644672;
	and.pred  	%p1, %p6, %p8;
	or.b32  	%r10, %r9, -2147483648;
	mov.f64 	%fd41, 0d3FECCCCCCCCCCCCD;
	{
	.reg .b32 %temp; 
	mov.b64 	{%temp, %r11}, %fd41;
	}
	mov.f64 	%fd42, 0d3FEFF7CED916872B;
	{
	.reg .b32 %temp; 
	mov.b64 	{%temp, %r12}, %fd42;
	}
	neg.s32 	%r91, %r4;
	sub.s32 	%r90, %r34, %r4;
	add.s32 	%r43, %r6, %r5;
	add.s32 	%r89, %r43, %r39;
	cvta.to.global.u64 	%rd3, %rd38;
	cvta.to.global.u64 	%rd4, %rd41;
$L__BB3_2:
	ld.param.u32 	%r84, [_Z18updateInputWeightsPdS_S_S_jjjjj17TrainingAlgorithmS_S_S_S__param_9];
	mul.wide.u32 	%rd23, %r89, 8;
	add.s64 	%rd5, %rd4, %rd23;
	mul.wide.u32 	%rd24, %r90, 8;
	add.s64 	%rd25, %rd3, %rd24;
	ld.global.f64 	%fd43, [%rd25];
	ld.global.f64 	%fd44, [%rd2];
	mul.f64 	%fd2, %fd43, %fd44;
	setp.gt.s32 	%p9, %r84, 1;
	@%p9 bra 	$L__BB3_8;
	ld.param.u32 	%r87, [_Z18updateInputWeightsPdS_S_S_jjjjj17TrainingAlgorithmS_S_S_S__param_9];
	setp.eq.s32 	%p12, %r87, 0;
	@%p12 bra 	$L__BB3_13;
	ld.param.u32 	%r88, [_Z18updateInputWeightsPdS_S_S_jjjjj17TrainingAlgorithmS_S_S_S__param_9];
	setp.eq.s32 	%p13, %r88, 1;
	@%p13 bra 	$L__BB3_5;
	bra.uni 	$L__BB3_36;
$L__BB3_5:
	setp.lt.s32 	%p48, %r7, 0;
	setp.eq.s32 	%p49, %r8, 1062207488;
	mul.wide.u32 	%rd34, %r89, 8;
	add.s64 	%rd6, %rd1, %rd34;
	ld.global.f64 	%fd4, [%rd6];
	{
	.reg .b32 %temp; 
	mov.b64 	{%temp, %r19}, %fd2;
	}
	abs.f64 	%fd5, %fd2;
	{ // callseq 4, 0
	.param .b64 param0;
	st.param.f64 	[param0], %fd5;
	.param .b64 param1;
	st.param.f64 	[param1], 0d4000000000000000;
	.param .b64 retval0;
	call.uni (retval0), 
	__internal_accurate_pow, 
	(
	param0, 
	param1
	);
	ld.param.f64 	%fd103, [retval0];
	} // callseq 4
	setp.lt.s32 	%p51, %r19, 0;
	neg.f64 	%fd105, %fd103;
	selp.f64 	%fd106, %fd105, %fd103, %p49;
	selp.f64 	%fd107, %fd106, %fd103, %p51;
	setp.eq.f64 	%p52, %fd2, 0d0000000000000000;
	selp.b32 	%r75, %r19, 0, %p49;
	or.b32  	%r76, %r75, 2146435072;
	selp.b32 	%r77, %r76, %r75, %p48;
	mov.b32 	%r78, 0;
	mov.b64 	%fd108, {%r78, %r77};
	selp.f64 	%fd121, %fd108, %fd107, %p52;
	add.f64 	%fd109, %fd2, 0d4000000000000000;
	{
	.reg .b32 %temp; 
	mov.b64 	{%temp, %r79}, %fd109;
	}
	and.b32  	%r80, %r79, 2146435072;
	setp.ne.s32 	%p53, %r80, 2146435072;
	@%p53 bra 	$L__BB3_16;
	setp.num.f64 	%p54, %fd2, %fd2;
	@%p54 bra 	$L__BB3_14;
	mov.f64 	%fd110, 0d4000000000000000;
	add.rn.f64 	%fd121, %fd2, %fd110;
	bra.uni 	$L__BB3_16;
$L__BB3_8:
	ld.param.u32 	%r85, [_Z18updateInputWeightsPdS_S_S_jjjjj17TrainingAlgorithmS_S_S_S__param_9];
	setp.eq.s32 	%p10, %r85, 2;
	@%p10 bra 	$L__BB3_17;
	ld.param.u32 	%r86, [_Z18updateInputWeightsPdS_S_S_jjjjj17TrainingAlgorithmS_S_S_S__param_9];
	setp.eq.s32 	%p11, %r86, 3;
	@%p11 bra 	$L__BB3_10;
	bra.uni 	$L__BB3_36;
$L__BB3_10:
	ld.param.u64 	%rd43, [_Z18updateInputWeightsPdS_S_S_jjjjj17TrainingAlgorithmS_S_S_S__param_12];
	ld.param.u64 	%rd42, [_Z18updateInputWeightsPdS_S_S_jjjjj17TrainingAlgorithmS_S_S_S__param_11];
	cvt.u64.u32 	%rd8, %r89;
	setp.lt.s32 	%p14, %r7, 0;
	setp.eq.s32 	%p15, %r8, 1062207488;
	cvta.to.global.u64 	%rd26, %rd42;
	mul.wide.u32 	%rd27, %r89, 8;
	add.s64 	%rd9, %rd26, %rd27;
	cvta.to.global.u64 	%rd28, %rd43;
	add.s64 	%rd10, %rd28, %rd27;
	ld.global.f64 	%fd45, [%rd9];
	mul.f64 	%fd46, %fd45, 0d3FECCCCCCCCCCCCD;
	fma.rn.f64 	%fd47, %fd2, 0d3FB9999999999998, %fd46;
	st.global.f64 	[%rd9], %fd47;
	ld.global.f64 	%fd18, [%rd10];
	{
	.reg .b32 %temp; 
	mov.b64 	{%temp, %r21}, %fd2;
	}
	abs.f64 	%fd19, %fd2;
	{ // callseq 0, 0
	.param .b64 param0;
	st.param.f64 	[param0], %fd19;
	.param .b64 param1;
	st.param.f64 	[param1], 0d4000000000000000;
	.param .b64 retval0;
	call.uni (retval0), 
	__internal_accurate_pow, 
	(
	param0, 
	param1
	);
	ld.param.f64 	%fd48, [retval0];
	} // callseq 0
	setp.lt.s32 	%p17, %r21, 0;
	neg.f64 	%fd50, %fd48;
	selp.f64 	%fd51, %fd50, %fd48, %p15;
	selp.f64 	%fd52, %fd51, %fd48, %p17;
	setp.eq.f64 	%p18, %fd2, 0d0000000000000000;
	selp.b32 	%r44, %r21, 0, %p15;
	or.b32  	%r45, %r44, 2146435072;
	selp.b32 	%r46, %r45, %r44, %p14;
	mov.b32 	%r47, 0;
	mov.b64 	%fd53, {%r47, %r46};
	selp.f64 	%fd123, %fd53, %fd52, %p18;
	add.f64 	%fd54, %fd2, 0d4000000000000000;
	{
	.reg .b32 %temp; 
	mov.b64 	{%temp, %r48}, %fd54;
	}
	and.b32  	%r49, %r48, 2146435072;
	setp.ne.s32 	%p19, %r49, 2146435072;
	@%p19 bra 	$L__BB3_25;
	setp.num.f64 	%p20, %fd2, %fd2;
	@%p20 bra 	$L__BB3_23;
	mov.f64 	%fd55, 0d4000000000000000;
	add.rn.f64 	%fd123, %fd2, %fd55;
	bra.uni 	$L__BB3_25;
$L__BB3_13:
	ld.global.f64 	%fd116, [%rd5];
	mul.f64 	%fd117, %fd116, 0d3FD3333333333333;
	fma.rn.f64 	%fd126, %fd2, 0d3F847AE147AE147B, %fd117;
	bra.uni 	$L__BB3_36;
$L__BB3_14:
	setp.neu.f64 	%p55, %fd5, 0d7FF0000000000000;
	@%p55 bra 	$L__BB3_16;
	selp.b32 	%r81, %r10, %r9, %p1;
	selp.b32 	%r82, %r81, %r9, %p51;
	mov.b32 	%r83, 0;
	mov.b64 	%fd121, {%r83, %r82};
$L__BB3_16:
	setp.eq.f64 	%p57, %fd2, 0d3FF0000000000000;
	selp.f64 	%fd111, 0d3FF0000000000000, %fd121, %p57;
	add.f64 	%fd112, %fd4, %fd111;
	st.global.f64 	[%rd6], %fd112;
	mul.f64 	%fd113, %fd2, 0d3F847AE147AE147B;
	add.f64 	%fd114, %fd112, 0d3E7AD7F29ABCAF48;
	sqrt.rn.f64 	%fd115, %fd114;
	div.rn.f64 	%fd126, %fd113, %fd115;
	bra.uni 	$L__BB3_36;
$L__BB3_17:
	setp.lt.s32 	%p38, %r7, 0;
	setp.eq.s32 	%p39, %r8, 1062207488;
	mul.wide.u32 	%rd33, %r89, 8;
	add.s64 	%rd7, %rd1, %rd33;
	ld.global.f64 	%fd11, [%rd7];
	{
	.reg .b32 %temp; 
	mov.b64 	{%temp, %r20}, %fd2;
	}
	abs.f64 	%fd12, %fd2;
	{ // callseq 3, 0
	.param .b64 param0;
	st.param.f64 	[param0], %fd12;
	.param .b64 param1;
	st.param.f64 	[param1], 0d4000000000000000;
	.param .b64 retval0;
	call.uni (retval0), 
	__internal_accurate_pow, 
	(
	param0, 
	param1
	);
	ld.param.f64 	%fd89, [retval0];
	} // callseq 3
	setp.lt.s32 	%p41, %r20, 0;
	neg.f64 	%fd91, %fd89;
	selp.f64 	%fd92, %fd91, %fd89, %p39;
	selp.f64 	%fd93, %fd92, %fd89, %p41;
	setp.eq.f64 	%p42, %fd2, 0d0000000000000000;
	selp.b32 	%r66, %r20, 0, %p39;
	or.b32  	%r67, %r66, 2146435072;
	selp.b32 	%r68, %r67, %r66, %p38;
	mov.b32 	%r69, 0;
	mov.b64 	%fd94, {%r69, %r68};
	selp.f64 	%fd122, %fd94, %fd93, %p42;
	add.f64 	%fd95, %fd2, 0d4000000000000000;
	{
	.reg .b32 %temp; 
	mov.b64 	{%temp, %r70}, %fd95;
	}
	and.b32  	%r71, %r70, 2146435072;
	setp.ne.s32 	%p43, %r71, 2146435072;
	@%p43 bra 	$L__BB3_22;
	setp.num.f64 	%p44, %fd2, %fd2;
	@%p44 bra 	$L__BB3_20;
	mov.f64 	%fd96, 0d4000000000000000;
	add.rn.f64 	%fd122, %fd2, %fd96;
	bra.uni 	$L__BB3_22;
$L__BB3_20:
	setp.neu.f64 	%p45, %fd12, 0d7FF0000000000000;
	@%p45 bra 	$L__BB3_22;
	selp.b32 	%r72, %r10, %r9, %p1;
	selp.b32 	%r73, %r72, %r9, %p41;
	mov.b32 	%r74, 0;
	mov.b64 	%fd122, {%r74, %r73};
$L__BB3_22:
	setp.eq.f64 	%p47, %fd2, 0d3FF0000000000000;
	mul.f64 	%fd97, %fd122, 0d3FE6666666666666;
	selp.f64 	%fd98, 0d3FE6666666666666, %fd97, %p47;
	fma.rn.f64 	%fd99, %fd11, 0d3FD3333333333333, %fd98;
	st.global.f64 	[%rd7], %fd99;
	mul.f64 	%fd100, %fd2, 0d3F847AE147AE147B;
	add.f64 	%fd101, %fd99, 0d3E7AD7F29ABCAF48;
	sqrt.rn.f64 	%fd102, %fd101;
	div.rn.f64 	%fd126, %fd100, %fd102;
	bra.uni 	$L__BB3_36;
$L__BB3_23:
	setp.neu.f64 	%p21, %fd19, 0d7FF0000000000000;
	@%p21 bra 	$L__BB3_25;
	selp.b32 	%r50, %r10, %r9, %p1;
	selp.b32 	%r51, %r50, %r9, %p17;
	mov.b32 	%r52, 0;
	mov.b64 	%fd123, {%r52, %r51};
$L__BB3_25:
	ld.param.u64 	%rd44, [_Z18updateInputWeightsPdS_S_S_jjjjj17TrainingAlgorithmS_S_S_S__param_13];
	cvta.to.global.u64 	%rd29, %rd44;
	shl.b64 	%rd30, %rd8, 3;
	add.s64 	%rd11, %rd29, %rd30;
	setp.lt.s32 	%p23, %r11, 0;
	setp.eq.f64 	%p24, %fd2, 0d3FF0000000000000;
	mul.f64 	%fd56, %fd123, 0d3F50624DD2F1AA00;
	selp.f64 	%fd57, 0d3F50624DD2F1AA00, %fd56, %p24;
	fma.rn.f64 	%fd24, %fd18, 0d3FEFF7CED916872B, %fd57;
	st.global.f64 	[%rd10], %fd24;
	ld.global.f64 	%fd25, [%rd9];
	ld.global.f64 	%fd58, [%rd11];
	{
	.reg .b32 %temp; 
	mov.b64 	{%temp, %r22}, %fd58;
	}
	shr.u32 	%r53, %r22, 20;
	and.b32  	%r54, %r53, 2047;
	add.s32 	%r55, %r54, -1012;
	mov.b64 	%rd31, %fd58;
	shl.b64 	%rd32, %rd31, %r55;
	setp.eq.s64 	%p25, %rd32, -9223372036854775808;
	{ // callseq 1, 0
	.param .b64 param0;
	st.param.f64 	[param0], 0d3FECCCCCCCCCCCCD;
	.param .b64 param1;
	st.param.f64 	[param1], %fd58;
	.param .b64 retval0;
	call.uni (retval0), 
	__internal_accurate_pow, 
	(
	param0, 
	param1
	);
	ld.param.f64 	%fd59, [retval0];
	} // callseq 1
	neg.f64 	%fd61, %fd59;
	selp.f64 	%fd62, %fd61, %fd59, %p25;
	selp.f64 	%fd63, %fd62, %fd59, %p23;
	cvt.rzi.f64.f64 	%fd64, %fd58;
	setp.neu.f64 	%p26, %fd58, %fd64;
	selp.f64 	%fd65, 0dFFF8000000000000, %fd63, %p26;
	selp.f64 	%fd124, %fd65, %fd63, %p23;
	add.f64 	%fd66, %fd58, 0d3FECCCCCCCCCCCCD;
	{
	.reg .b32 %temp; 
	mov.b64 	{%temp, %r56}, %fd66;
	}
	and.b32  	%r57, %r56, 2146435072;
	setp.ne.s32 	%p27, %r57, 2146435072;
	@%p27 bra 	$L__BB3_30;
	setp.num.f64 	%p28, %fd58, %fd58;
	@%p28 bra 	$L__BB3_28;
	mov.f64 	%fd68, 0d3FECCCCCCCCCCCCD;
	add.rn.f64 	%fd124, %fd68, %fd58;
	bra.uni 	$L__BB3_30;
$L__BB3_28:
	abs.f64 	%fd67, %fd58;
	setp.neu.f64 	%p29, %fd67, 0d7FF0000000000000;
	@%p29 bra 	$L__BB3_30;
	shr.s32 	%r58, %r22, 31;
	and.b32  	%r59, %r58, 2146435072;
	mov.b32 	%r60, 0;
	mov.b64 	%fd124, {%r60, %r59};
$L__BB3_30:
	setp.lt.s32 	%p32, %r12, 0;
	setp.eq.f64 	%p33, %fd58, 0d0000000000000000;
	mov.f64 	%fd69, 0d3FF0000000000000;
	sub.f64 	%fd70, %fd69, %fd124;
	selp.f64 	%fd71, 0d0000000000000000, %fd70, %p33;
	div.rn.f64 	%fd32, %fd25, %fd71;
	{ // callseq 2, 0
	.param .b64 param0;
	st.param.f64 	[param0], 0d3FEFF7CED916872B;
	.param .b64 param1;
	st.param.f64 	[param1], %fd58;
	.param .b64 retval0;
	call.uni (retval0), 
	__internal_accurate_pow, 
	(
	param0, 
	param1
	);
	ld.param.f64 	%fd72, [retval0];
	} // callseq 2
	neg.f64 	%fd74, %fd72;
	selp.f64 	%fd75, %fd74, %fd72, %p25;
	selp.f64 	%fd76, %fd75, %fd72, %p32;
	selp.f64 	%fd77, 0dFFF8000000000000, %fd76, %p26;
	selp.f64 	%fd125, %fd77, %fd76, %p32;
	add.f64 	%fd78, %fd58, 0d3FEFF7CED916872B;
	{
	.reg .b32 %temp; 
	mov.b64 	{%temp, %r61}, %fd78;
	}
	and.b32  	%r62, %r61, 2146435072;
	setp.ne.s32 	%p34, %r62, 2146435072;
	@%p34 bra 	$L__BB3_35;
	setp.num.f64 	%p35, %fd58, %fd58;
	@%p35 bra 	$L__BB3_33;
	mov.f64 	%fd80, 0d3FEFF7CED916872B;
	add.rn.f64 	%fd125, %fd80, %fd58;
	bra.uni 	$L__BB3_35;
$L__BB3_33:
	abs.f64 	%fd79, %fd58;
	setp.neu.f64 	%p36, %fd79, 0d7FF0000000000000;
	@%p36 bra 	$L__BB3_35;
	shr.s32 	%r63, %r22, 31;
	and.b32  	%r64, %r63, 2146435072;
	mov.b32 	%r65, 0;
	mov.b64 	%fd125, {%r65, %r64};
$L__BB3_35:
	mov.f64 	%fd81, 0d3FF0000000000000;
	sub.f64 	%fd82, %fd81, %fd125;
	selp.f64 	%fd83, 0d0000000000000000, %fd82, %p33;
	div.rn.f64 	%fd84, %fd24, %fd83;
	add.f64 	%fd85, %fd58, 0d3FF0000000000000;
	st.global.f64 	[%rd11], %fd85;
	mul.f64 	%fd86, %fd32, 0d3F847AE147AE147B;
	add.f64 	%fd87, %fd84, 0d3E7AD7F29ABCAF48;
	sqrt.rn.f64 	%fd88, %fd87;
	div.rn.f64 	%fd126, %fd86, %fd88;
$L__BB3_36:
	ld.param.u64 	%rd39, [_Z18updateInputWeightsPdS_S_S_jjjjj17TrainingAlgorithmS_S_S_S__param_1];
	st.global.f64 	[%rd5], %fd126;
	cvta.to.global.u64 	%rd35, %rd39;
	mul.wide.u32 	%rd36, %r89, 8;
	add.s64 	%rd37, %rd35, %rd36;
	ld.global.f64 	%fd118, [%rd37];
	add.f64 	%fd119, %fd126, %fd118;
	st.global.f64 	[%rd37], %fd119;
	add.s32 	%r91, %r91, 1;
	add.s32 	%r90, %r90, 1;
	add.s32 	%r89, %r89, %r1;
	setp.ne.s32 	%p58, %r91, 1;
	@%p58 bra 	$L__BB3_2;
$L__BB3_37:
	ret;

}
.func  (.param .b64 func_retval0) __internal_accurate_pow(
	.param .b64 __internal_accurate_pow_param_0,
	.param .b64 __internal_accurate_pow_param_1
)
{
	.reg .pred 	%p<8>;
	.reg .b32 	%r<49>;
	.reg .b32 	%f<3>;
	.reg .b64 	%fd<109>;

	ld.param.f64 	%fd10, [__internal_accurate_pow_param_0];
	ld.param.f64 	%fd11, [__internal_accurate_pow_param_1];
	{
	.reg .b32 %temp; 
	mov.b64 	{%temp, %r46}, %fd10;
	}
	{
	.reg .b32 %temp; 
	mov.b64 	{%r45, %temp}, %fd10;
	}
	shr.u32 	%r47, %r46, 20;
	setp.gt.u32 	%p1, %r46, 1048575;
	@%p1 bra 	$L__BB4_2;
	mul.f64 	%fd12, %fd10, 0d4350000000000000;
	{
	.reg .b32 %temp; 
	mov.b64 	{%temp, %r46}, %fd12;
	}
	{
	.reg .b32 %temp; 
	mov.b64 	{%r45, %temp}, %fd12;
	}
	shr.u32 	%r16, %r46, 20;
	add.s32 	%r47, %r16, -54;
$L__BB4_2:
	add.s32 	%r48, %r47, -1023;
	and.b32  	%r17, %r46, -2146435073;
	or.b32  	%r18, %r17, 1072693248;
	mov.b64 	%fd107, {%r45, %r18};
	setp.lt.u32 	%p2, %r18, 1073127583;
	@%p2 bra 	$L__BB4_4;
	{
	.reg .b32 %temp; 
	mov.b64 	{%r19, %temp}, %fd107;
	}
	{
	.reg .b32 %temp; 
	mov.b64 	{%temp, %r20}, %fd107;
	}
	add.s32 	%r21, %r20, -1048576;
	mov.b64 	%fd107, {%r19, %r21};
	add.s32 	%r48, %r47, -1022;
$L__BB4_4:
	add.f64 	%fd13, %fd107, 0dBFF0000000000000;
	add.f64 	%fd14, %fd107, 0d3FF0000000000000;
	rcp.approx.ftz.f64 	%fd15, %fd14;
	neg.f64 	%fd16, %fd14;
	fma.rn.f64 	%fd17, %fd16, %fd15, 0d3FF0000000000000;
	fma.rn.f64 	%fd18, %fd17, %fd17, %fd17;
	fma.rn.f64 	%fd19, %fd18, %fd15, %fd15;
	mul.f64 	%fd20, %fd13, %fd19;
	fma.rn.f64 	%fd21, %fd13, %fd19, %fd20;
	mul.f64 	%fd22, %fd21, %fd21;
	fma.rn.f64 	%fd23, %fd22, 0d3EB0F5FF7D2CAFE2, 0d3ED0F5D241AD3B5A;
	fma.rn.f64 	%fd24, %fd23, %fd22, 0d3EF3B20A75488A3F;
	fma.rn.f64 	%fd25, %fd24, %fd22, 0d3F1745CDE4FAECD5;
	fma.rn.f64 	%fd26, %fd25, %fd22, 0d3F3C71C7258A578B;
	fma.rn.f64 	%fd27, %fd26, %fd22, 0d3F6249249242B910;
	fma.rn.f64 	%fd28, %fd27, %fd22, 0d3F89999999999DFB;
	sub.f64 	%fd29, %fd13, %fd21;
	add.f64 	%fd30, %fd29, %fd29;
	neg.f64 	%fd31, %fd21;
	fma.rn.f64 	%fd32, %fd31, %fd13, %fd30;
	mul.f64 	%fd33, %fd19, %fd32;
	fma.rn.f64 	%fd34, %fd22, %fd28, 0d3FB5555555555555;
	mov.f64 	%fd35, 0d3FB5555555555555;
	sub.f64 	%fd36, %fd35, %fd34;
	fma.rn.f64 	%fd37, %fd22, %fd28, %fd36;
	add.f64 	%fd38, %fd37, 0dBC46A4CB00B9E7B0;
	add.f64 	%fd39, %fd34, %fd38;
	sub.f64 	%fd40, %fd34, %fd39;
	add.f64 	%fd41, %fd38, %fd40;
	mul.rn.f64 	%fd42, %fd21, %fd21;
	neg.f64 	%fd43, %fd42;
	fma.rn.f64 	%fd44, %fd21, %fd21, %fd43;
	{
	.reg .b32 %temp; 
	mov.b64 	{%r22, %temp}, %fd33;
	}
	{
	.reg .b32 %temp; 
	mov.b64 	{%temp, %r23}, %fd33;
	}
	add.s32 	%r24, %r23, 1048576;
	mov.b64 	%fd45, {%r22, %r24};
	fma.rn.f64 	%fd46, %fd21, %fd45, %fd44;
	mul.rn.f64 	%fd47, %fd42, %fd21;
	neg.f64 	%fd48, %fd47;
	fma.rn.f64 	%fd49, %fd42, %fd21, %fd48;
	fma.rn.f64 	%fd50, %fd42, %fd33, %fd49;
	fma.rn.f64 	%fd51, %fd46, %fd21, %fd50;
	mul.rn.f64 	%fd52, %fd39, %fd47;
	neg.f64 	%fd53, %fd52;
	fma.rn.f64 	%fd54, %fd39, %fd47, %fd53;
	fma.rn.f64 	%fd55, %fd39, %fd51, %fd54;
	fma.rn.f64 	%fd56, %fd41, %fd47, %fd55;
	add.f64 	%fd57, %fd52, %fd56;
	sub.f64 	%fd58, %fd52, %fd57;
	add.f64 	%fd59, %fd56, %fd58;
	add.f64 	%fd60, %fd21, %fd57;
	sub.f64 	%fd61, %fd21, %fd60;
	add.f64 	%fd62, %fd57, %fd61;
	add.f64 	%fd63, %fd59, %fd62;
	add.f64 	%fd64, %fd33, %fd63;
	add.f64 	%fd65, %fd60, %fd64;
	sub.f64 	%fd66, %fd60, %fd65;
	add.f64 	%fd67, %fd64, %fd66;
	xor.b32  	%r25, %r48, -2147483648;
	mov.b32 	%r26, 1127219200;
	mov.b64 	%fd68, {%r25, %r26};
	mov.b32 	%r27, -2147483648;
	mov.b64 	%fd69, {%r27, %r26};
	sub.f64 	%fd70, %fd68, %fd69;
	fma.rn.f64 	%fd71, %fd70, 0d3FE62E42FEFA39EF, %fd65;
	fma.rn.f64 	%fd72, %fd70, 0dBFE62E42FEFA39EF, %fd71;
	sub.f64 	%fd73, %fd72, %fd65;
	sub.f64 	%fd74, %fd67, %fd73;
	fma.rn.f64 	%fd75, %fd70, 0d3C7ABC9E3B39803F, %fd74;
	add.f64 	%fd76, %fd71, %fd75;
	sub.f64 	%fd77, %fd71, %fd76;
	add.f64 	%fd78, %fd75, %fd77;
	{
	.reg .b32 %temp; 
	mov.b64 	{%temp, %r28}, %fd11;
	}
	{
	.reg .b32 %temp; 
	mov.b64 	{%r29, %temp}, %fd11;
	}
	shl.b32 	%r30, %r28, 1;
	setp.gt.u32 	%p3, %r30, -33554433;
	and.b32  	%r31, %r28, -15728641;
	selp.b32 	%r32, %r31, %r28, %p3;
	mov.b64 	%fd79, {%r29, %r32};
	mul.rn.f64 	%fd80, %fd76, %fd79;
	neg.f64 	%fd81, %fd80;
	fma.rn.f64 	%fd82, %fd76, %fd79, %fd81;
	fma.rn.f64 	%fd83, %fd78, %fd79, %fd82;
	add.f64 	%fd4, %fd80, %fd83;
	sub.f64 	%fd84, %fd80, %fd4;
	add.f64 	%fd5, %fd83, %fd84;
	fma.rn.f64 	%fd85, %fd4, 0d3FF71547652B82FE, 0d4338000000000000;
	{
	.reg .b32 %temp; 
	mov.b64 	{%r13, %temp}, %fd85;
	}
	mov.f64 	%fd86, 0dC338000000000000;
	add.rn.f64 	%fd87, %fd85, %fd86;
	fma.rn.f64 	%fd88, %fd87, 0dBFE62E42FEFA39EF, %fd4;
	fma.rn.f64 	%fd89, %fd87, 0dBC7ABC9E3B39803F, %fd88;
	fma.rn.f64 	%fd90, %fd89, 0d3E5ADE1569CE2BDF, 0d3E928AF3FCA213EA;
	fma.rn.f64 	%fd91, %fd90, %fd89, 0d3EC71DEE62401315;
	fma.rn.f64 	%fd92, %fd91, %fd89, 0d3EFA01997C89EB71;
	fma.rn.f64 	%fd93, %fd92, %fd89, 0d3F2A01A014761F65;
	fma.rn.f64 	%fd94, %fd93, %fd89, 0d3F56C16C1852B7AF;
	fma.rn.f64 	%fd95, %fd94, %fd89, 0d3F81111111122322;
	fma.rn.f64 	%fd96, %fd95, %fd89, 0d3FA55555555502A1;
	fma.rn.f64 	%fd97, %fd96, %fd89, 0d3FC5555555555511;
	fma.rn.f64 	%fd98, %fd97, %fd89, 0d3FE000000000000B;
	fma.rn.f64 	%fd99, %fd98, %fd89, 0d3FF0000000000000;
	fma.rn.f64 	%fd100, %fd99, %fd89, 0d3FF0000000000000;
	{
	.reg .b32 %temp; 
	mov.b64 	{%r14, %temp}, %fd100;
	}
	{
	.reg .b32 %temp; 
	mov.b64 	{%temp, %r15}, %fd100;
	}
	shl.b32 	%r33, %r13, 20;
	add.s32 	%r34, %r33, %r15;
	mov.b64 	%fd108, {%r14, %r34};
	{
	.reg .b32 %temp; 
	mov.b64 	{%temp, %r35}, %fd4;
	}
	mov.b32 	%f2, %r35;
	abs.f32 	%f1, %f2;
	setp.lt.f32 	%p4, %f1, 0f4086232B;
	@%p4 bra 	$L__BB4_7;
	setp.lt.f64 	%p5, %fd4, 0d0000000000000000;
	add.f64 	%fd101, %fd4, 0d7FF0000000000000;
	selp.f64 	%fd108, 0d0000000000000000, %fd101, %p5;
	setp.geu.f32 	%p6, %f1, 0f40874800;
	@%p6 bra 	$L__BB4_7;
	shr.u32 	%r36, %r13, 31;
	add.s32 	%r37, %r13, %r36;
	shr.s32 	%r38, %r37, 1;
	shl.b32 	%r39, %r38, 20;
	add.s32 	%r40, %r15, %r39;
	mov.b64 	%fd102, {%r14, %r40};
	sub.s32 	%r41, %r13, %r38;
	shl.b32 	%r42, %r41, 20;
	add.s32 	%r43, %r42, 1072693248;
	mov.b32 	%r44, 0;
	mov.b64 	%fd103, {%r44, %r43};
	mul.f64 	%fd108, %fd103, %fd102;
$L__BB4_7:
	abs.f64 	%fd104, %fd108;
	setp.eq.f64 	%p7, %fd104, 0d7FF0000000000000;
	fma.rn.f64 	%fd105, %fd108, %fd5, %fd108;
	selp.f64 	%fd106, %fd108, %fd105, %p7;
	st.param.f64 	[func_retval0], %fd106;
	ret;

}


// ===== COMPILED SASS (sm_100) =====

	.target	sm_100

	.elftype	@"ET_EXEC"


//--------------------- .note.nv.tkinfo           --------------------------
	.section	.note.nv.tkinfo,"",@"SHT_NOTE"
	.sectionflags	@"SHF_NOTE_NV_TKINFO"
	.tkinfo
        /*0018*/ 	.word	0x00000002
        /*0030*/ 	.string	""
        /*0030*/ 	.string	"ptxas"
        /*0030*/ 	.string	"Cuda compilation tools, release 13.0, V13.0.88"
        /*0030*/ 	.string	"Build cuda_13.0.r13.0/compiler.36424714_0"
        /*0030*/ 	.string	"-arch sm_100 -m 64 "



//--------------------- .note.nv.cuinfo           --------------------------
	.section	.note.nv.cuinfo,"",@"SHT_NOTE"
	.sectionflags	@"SHF_NOTE_NV_CUINFO"
        /*0018*/ 	.short	0x0002
        /*001a*/ 	.short	0x0064
        /*001c*/ 	.short	0x0082
	.zero		2


//--------------------- .nv.info                  --------------------------
	.section	.nv.info,"",@"SHT_CUDA_INFO"
	.align	4


	//----- nvinfo : EIATTR_REGCOUNT
	.align		4
        /*0000*/ 	.byte	0x04, 0x2f
        /*0002*/ 	.short	(.L_6 - .L_5)
	.align		4
.L_5:
        /*0004*/ 	.word	index@(_Z13forwardKernelPdS_jjjjj)
        /*0008*/ 	.word	0x00000020


	//----- nvinfo : EIATTR_FRAME_SIZE
	.align		4
.L_6:
        /*000c*/ 	.byte	0x04, 0x11
        /*000e*/ 	.short	(.L_8 - .L_7)
	.align		4
.L_7:
        /*0010*/ 	.word	index@($__internal_2_$__cuda_sm20_dblrcp_rn_slowpath_v3)
        /*0014*/ 	.word	0x00000000


	//----- nvinfo : EIATTR_FRAME_SIZE
	.align		4
.L_8:
        /*0018*/ 	.byte	0x04, 0x11
        /*001a*/ 	.short	(.L_10 - .L_9)
	.align		4
.L_9:
        /*001c*/ 	.word	index@(_Z13forwardKernelPdS_jjjjj)
        /*0020*/ 	.word	0x00000000


	//----- nvinfo : EIATTR_REGCOUNT
	.align		4
.L_10:
        /*0024*/ 	.byte	0x04, 0x2f
        /*0026*/ 	.short	(.L_12 - .L_11)
	.align		4
.L_11:
        /*0028*/ 	.word	index@(_Z20calculateOutputDeltaPdS_S_j)
        /*002c*/ 	.word	0x00000010


	//----- nvinfo : EIATTR_FRAME_SIZE
	.align		4
.L_12:
        /*0030*/ 	.byte	0x04, 0x11
        /*0032*/ 	.short	(.L_14 - .L_13)
	.align		4
.L_13:
        /*0034*/ 	.word	index@(_Z20calculateOutputDeltaPdS_S_j)
        /*0038*/ 	.word	0x00000000


	//----- nvinfo : EIATTR_REGCOUNT
	.align		4
.L_14:
        /*003c*/ 	.byte	0x04, 0x2f
        /*003e*/ 	.short	(.L_16 - .L_15)
	.align		4
.L_15:
        /*0040*/ 	.word	index@(_Z21calculateHiddensDeltaPdS_S_jjjjj)
        /*0044*/ 	.word	0x00000020


	//----- nvinfo : EIATTR_FRAME_SIZE
	.align		4
.L_16:
        /*0048*/ 	.byte	0x04, 0x11
        /*004a*/ 	.short	(.L_18 - .L_17)
	.align		4
.L_17:
        /*004c*/ 	.word	index@(_Z21calculateHiddensDeltaPdS_S_jjjjj)
        /*0050*/ 	.word	0x00000000


	//----- nvinfo : EIATTR_REGCOUNT
	.align		4
.L_18:
        /*0054*/ 	.byte	0x04, 0x2f
        /*0056*/ 	.short	(.L_20 - .L_19)
	.align		4
.L_19:
        /*0058*/ 	.word	index@(_Z18updateInputWeightsPdS_S_S_jjjjj17TrainingAlgorithmS_S_S_S_)
        /*005c*/ 	.word	0x00000030


	//----- nvinfo : EIATTR_FRAME_SIZE
	.align		4
.L_20:
        /*0060*/ 	.byte	0x04, 0x11
        /*0062*/ 	.short	(.L_22 - .L_21)
	.align		4
.L_21:
        /*0064*/ 	.word	index@($_Z18updateInputWeightsPdS_S_S_jjjjj17TrainingAlgorithmS_S_S_S_$__internal_accurate_pow)
        /*0068*/ 	.word	0x00000000


	//----- nvinfo : EIATTR_FRAME_SIZE
	.align		4
.L_22:
        /*006c*/ 	.byte	0x04, 0x11
        /*006e*/ 	.short	(.L_24 - .L_23)
	.align		4
.L_23:
        /*0070*/ 	.word	index@($__internal_1_$__cuda_sm20_dsqrt_rn_f64_mediumpath_v1)
        /*0074*/ 	.word	0x00000000


	//----- nvinfo : EIATTR_FRAME_SIZE
	.align		4
.L_24:
        /*0078*/ 	.byte	0x04, 0x11
        /*007a*/ 	.short	(.L_26 - .L_25)
	.align		4
.L_25:
        /*007c*/ 	.word	index@($__internal_0_$__cuda_sm20_div_rn_f64_full)
        /*0080*/ 	.word	0x00000000


	//----- nvinfo : EIATTR_FRAME_SIZE
	.align		4
.L_26:
        /*0084*/ 	.byte	0x04, 0x11
        /*0086*/ 	.short	(.L_28 - .L_27)
	.align		4
.L_27:
        /*0088*/ 	.word	index@(_Z18updateInputWeightsPdS_S_S_jjjjj17TrainingAlgorithmS_S_S_S_)
        /*008c*/ 	.word	0x00000000


	//----- nvinfo : EIATTR_MIN_STACK_SIZE
	.align		4
.L_28:
        /*0090*/ 	.byte	0x04, 0x12
        /*0092*/ 	.short	(.L_30 - .L_29)
	.align		4
.L_29:
        /*0094*/ 	.word	index@(_Z18updateInputWeightsPdS_S_S_jjjjj17TrainingAlgorithmS_S_S_S_)
        /*0098*/ 	.word	0x00000000


	//----- nvinfo : EIATTR_MIN_STACK_SIZE
	.align		4
.L_30:
        /*009c*/ 	.byte	0x04, 0x12
        /*009e*/ 	.short	(.L_32 - .L_31)
	.align		4
.L_31:
        /*00a0*/ 	.word	index@(_Z21calculateHiddensDeltaPdS_S_jjjjj)
        /*00a4*/ 	.word	0x00000000


	//----- nvinfo : EIATTR_MIN_STACK_SIZE
	.align		4
.L_32:
        /*00a8*/ 	.byte	0x04, 0x12
        /*00aa*/ 	.short	(.L_34 - .L_33)
	.align		4
.L_33:
        /*00ac*/ 	.word	index@(_Z20calculateOutputDeltaPdS_S_j)
        /*00b0*/ 	.word	0x00000000


	//----- nvinfo : EIATTR_MIN_STACK_SIZE
	.align		4
.L_34:
        /*00b4*/ 	.byte	0x04, 0x12
        /*00b6*/ 	.short	(.L_36 - .L_35)
	.align		4
.L_35:
        /*00b8*/ 	.word	index@(_Z13forwardKernelPdS_jjjjj)
        /*00bc*/ 	.word	0x00000000
.L_36:


//--------------------- .nv.compat                --------------------------
	.section	.nv.compat,"",@"SHT_CUDA_COMPAT_INFO"
	.align	4
        /*0000*/ 	.byte	0x02, 0x09, 0x00, 0x00, 0x02, 0x02, 0x01, 0x00, 0x02, 0x05, 0x05, 0x00, 0x03, 0x07, 0x01, 0x01
        /*0010*/ 	.byte	0x02, 0x03, 0x00, 0x00, 0x02, 0x06, 0x01, 0x00, 0x04, 0x0b, 0x08, 0x00, 0x01, 0x00, 0x00, 0x00
        /*0020*/ 	.byte	0x00, 0x00, 0x00, 0x00


//--------------------- .nv.info._Z18updateInputWeightsPdS_S_S_jjjjj17TrainingAlgorithmS_S_S_S_ --------------------------
	.section	.nv.info._Z18updateInputWeightsPdS_S_S_jjjjj17TrainingAlgorithmS_S_S_S_,"",@"SHT_CUDA_INFO"
	.sectionflags	@""
	.align	4


	//----- nvinfo : EIATTR_CUDA_API_VERSION
	.align		4
        /*0000*/ 	.byte	0x04, 0x37
        /*0002*/ 	.short	(.L_38 - .L_37)
.L_37:
        /*0004*/ 	.word	0x00000082


	//----- nvinfo : EIATTR_KPARAM_INFO
	.align		4
.L_38:
        /*0008*/ 	.byte	0x04, 0x17
        /*000a*/ 	.short	(.L_40 - .L_39)
.L_39:
        /*000c*/ 	.word	0x00000000
        /*0010*/ 	.short	0x000d
        /*0012*/ 	.short	0x0050
        /*0014*/ 	.byte	0x00, 0xf5, 0x21, 0x00


	//----- nvinfo : EIATTR_KPARAM_INFO
	.align		4
.L_40:
        /*0018*/ 	.byte	0x04, 0x17
        /*001a*/ 	.short	(.L_42 - .L_41)
.L_41:
        /*001c*/ 	.word	0x00000000
        /*0020*/ 	.short	0x000c
        /*0022*/ 	.short	0x0048
        /*0024*/ 	.byte	0x00, 0xf5, 0x21, 0x00


	//----- nvinfo : EIATTR_KPARAM_INFO
	.align		4
.L_42:
        /*0028*/ 	.byte	0x04, 0x17
        /*002a*/ 	.short	(.L_44 - .L_43)
.L_43:
        /*002c*/ 	.word	0x00000000
        /*0030*/ 	.short	0x000b
        /*0032*/ 	.short	0x0040
        /*0034*/ 	.byte	0x00, 0xf5, 0x21, 0x00


	//----- nvinfo : EIATTR_KPARAM_INFO
	.align		4
.L_44:
        /*0038*/ 	.byte	0x04, 0x17
        /*003a*/ 	.short	(.L_46 - .L_45)
.L_45:
        /*003c*/ 	.word	0x00000000
        /*0040*/ 	.short	0x000a
        /*0042*/ 	.short	0x0038
        /*0044*/ 	.byte	0x00, 0xf5, 0x21, 0x00


	//----- nvinfo : EIATTR_KPARAM_INFO
	.align		4
.L_46:
        /*0048*/ 	.byte	0x04, 0x17
        /*004a*/ 	.short	(.L_48 - .L_47)
.L_47:
        /*004c*/ 	.word	0x00000000
        /*0050*/ 	.short	0x0009
        /*0052*/ 	.short	0x0034
        /*0054*/ 	.byte	0x00, 0xf0, 0x11, 0x00


	//----- nvinfo : EIATTR_KPARAM_INFO
	.align		4
.L_48:
        /*0058*/ 	.byte	0x04, 0x17
        /*005a*/ 	.short	(.L_50 - .L_49)
.L_49:
        /*005c*/ 	.word	0x00000000
        /*0060*/ 	.short	0x0008
        /*0062*/ 	.short	0x0030
        /*0064*/ 	.byte	0x00, 0xf0, 0x11, 0x00


	//----- nvinfo : EIATTR_KPARAM_INFO
	.align		4
.L_50:
        /*0068*/ 	.byte	0x04, 0x17
        /*006a*/ 	.short	(.L_52 - .L_51)
.L_51:
        /*006c*/ 	.word	0x00000000
        /*0070*/ 	.short	0x0007
        /*0072*/ 	.short	0x002c
        /*0074*/ 	.byte	0x00, 0xf0, 0x11, 0x00


	//----- nvinfo : EIATTR_KPARAM_INFO
	.align		4
.L_52:
        /*0078*/ 	.byte	0x04, 0x17
        /*007a*/ 	.short	(.L_54 - .L_53)
.L_53:
        /*007c*/ 	.word	0x00000000
        /*0080*/ 	.short	0x0006
        /*0082*/ 	.short	0x0028
        /*0084*/ 	.byte	0x00, 0xf0, 0x11, 0x00


	//----- nvinfo : EIATTR_KPARAM_INFO
	.align		4
.L_54:
        /*0088*/ 	.byte	0x04, 0x17
        /*008a*/ 	.short	(.L_56 - .L_55)
.L_55:
        /*008c*/ 	.word	0x00000000
        /*0090*/ 	.short	0x0005
        /*0092*/ 	.short	0x0024
        /*0094*/ 	.byte	0x00, 0xf0, 0x11, 0x00


	//----- nvinfo : EIATTR_KPARAM_INFO
	.align		4
.L_56:
        /*0098*/ 	.byte	0x04, 0x17
        /*009a*/ 	.short	(.L_58 - .L_57)
.L_57:
        /*009c*/ 	.word	0x00000000
        /*00a0*/ 	.short	0x0004
        /*00a2*/ 	.short	0x0020
        /*00a4*/ 	.byte	0x00, 0xf0, 0x11, 0x00


	//----- nvinfo : EIATTR_KPARAM_INFO
	.align		4
.L_58:
        /*00a8*/ 	.byte	0x04, 0x17
        /*00aa*/ 	.short	(.L_60 - .L_59)
.L_59:
        /*00ac*/ 	.word	0x00000000
        /*00b0*/ 	.short	0x0003
        /*00b2*/ 	.short	0x0018
        /*00b4*/ 	.byte	0x00, 0xf5, 0x21, 0x00


	//----- nvinfo : EIATTR_KPARAM_INFO
	.align		4
.L_60:
        /*00b8*/ 	.byte	0x04, 0x17
        /*00ba*/ 	.short	(.L_62 - .L_61)
.L_61:
        /*00bc*/ 	.word	0x00000000
        /*00c0*/ 	.short	0x0002
        /*00c2*/ 	.short	0x0010
        /*00c4*/ 	.byte	0x00, 0xf5, 0x21, 0x00


	//----- nvinfo : EIATTR_KPARAM_INFO
	.align		4
.L_62:
        /*00c8*/ 	.byte	0x04, 0x17
        /*00ca*/ 	.short	(.L_64 - .L_63)
.L_63:
        /*00cc*/ 	.word	0x00000000
        /*00d0*/ 	.short	0x0001
        /*00d2*/ 	.short	0x0008
        /*00d4*/ 	.byte	0x00, 0xf5, 0x21, 0x00


	//----- nvinfo : EIATTR_KPARAM_INFO
	.align		4
.L_64:
        /*00d8*/ 	.byte	0x04, 0x17
        /*00da*/ 	.short	(.L_66 - .L_65)
.L_65:
        /*00dc*/ 	.word	0x00000000
        /*00e0*/ 	.short	0x0000
        /*00e2*/ 	.short	0x0000
        /*00e4*/ 	.byte	0x00, 0xf5, 0x21, 0x00


	//----- nvinfo : EIATTR_SPARSE_MMA_MASK
	.align		4
.L_66:
        /*00e8*/ 	.byte	0x03, 0x50
        /*00ea*/ 	.short	0x0000


	//----- nvinfo : EIATTR_MAXREG_COUNT
	.align		4
        /*00ec*/ 	.byte	0x03, 0x1b
        /*00ee*/ 	.short	0x00ff


	//----- nvinfo : EIATTR_MERCURY_ISA_VERSION
	.align		4
        /*00f0*/ 	.byte	0x03, 0x5f
        /*00f2*/ 	.short	0x0101


	//----- nvinfo : EIATTR_VRC_CTA_INIT_COUNT
	.align		4
        /*00f4*/ 	.byte	0x02, 0x4a
	.zero		1
	.zero		1


	//----- nvinfo : EIATTR_EXIT_INSTR_OFFSETS
	.align		4
        /*00f8*/ 	.byte	0x04, 0x1c
        /*00fa*/ 	.short	(.L_68 - .L_67)


	//   ....[0]....
.L_67:
        /*00fc*/ 	.word	0x00000060


	//   ....[1]....
        /*0100*/ 	.word	0x00001c70


	//----- nvinfo : EIATTR_CRS_STACK_SIZE
	.align		4
.L_68:
        /*0104*/ 	.byte	0x04, 0x1e
        /*0106*/ 	.short	(.L_70 - .L_69)
.L_69:
        /*0108*/ 	.word	0x00000000


	//----- nvinfo : EIATTR_CBANK_PARAM_SIZE
	.align		4
.L_70:
        /*010c*/ 	.byte	0x03, 0x19
        /*010e*/ 	.short	0x0058


	//----- nvinfo : EIATTR_PARAM_CBANK
	.align		4
        /*0110*/ 	.byte	0x04, 0x0a
        /*0112*/ 	.short	(.L_72 - .L_71)
	.align		4
.L_71:
        /*0114*/ 	.word	index@(.nv.constant0._Z18updateInputWeightsPdS_S_S_jjjjj17TrainingAlgorithmS_S_S_S_)
        /*0118*/ 	.short	0x0380
        /*011a*/ 	.short	0x0058


	//----- nvinfo : EIATTR_SW_WAR
	.align		4
.L_72:
        /*011c*/ 	.byte	0x04, 0x36
        /*011e*/ 	.short	(.L_74 - .L_73)
.L_73:
        /*0120*/ 	.word	0x00000008
.L_74:


//--------------------- .nv.info._Z21calculateHiddensDeltaPdS_S_jjjjj --------------------------
	.section	.nv.info._Z21calculateHiddensDeltaPdS_S_jjjjj,"",@"SHT_CUDA_INFO"
	.sectionflags	@""
	.align	4


	//----- nvinfo : EIATTR_CUDA_API_VERSION
	.align		4
        /*0000*/ 	.byte	0x04, 0x37
        /*0002*/ 	.short	(.L_76 - .L_75)
.L_75:
        /*0004*/ 	.word	0x00000082


	//----- nvinfo : EIATTR_KPARAM_INFO
	.align		4
.L_76:
        /*0008*/ 	.byte	0x04, 0x17
        /*000a*/ 	.short	(.L_78 - .L_77)
.L_77:
        /*000c*/ 	.word	0x00000000
        /*0010*/ 	.short	0x0007
        /*0012*/ 	.short	0x0028
        /*0014*/ 	.byte	0x00, 0xf0, 0x11, 0x00


	//----- nvinfo : EIATTR_KPARAM_INFO
	.align		4
.L_78:
        /*0018*/ 	.byte	0x04, 0x17
        /*001a*/ 	.short	(.L_80 - .L_79)
.L_79:
        /*001c*/ 	.word	0x00000000
        /*0020*/ 	.short	0x0006
        /*0022*/ 	.short	0x0024
        /*0024*/ 	.byte	0x00, 0xf0, 0x11, 0x00


	//----- nvinfo : EIATTR_KPARAM_INFO
	.align		4
.L_80:
        /*0028*/ 	.byte	0x04, 0x17
        /*002a*/ 	.short	(.L_82 - .L_81)
.L_81:
        /*002c*/ 	.word	0x00000000
        /*0030*/ 	.short	0x0005
        /*0032*/ 	.short	0x0020
        /*0034*/ 	.byte	0x00, 0xf0, 0x11, 0x00


	//----- nvinfo : EIATTR_KPARAM_INFO
	.align		4
.L_82:
        /*0038*/ 	.byte	0x04, 0x17
        /*003a*/ 	.short	(.L_84 - .L_83)
.L_83:
        /*003c*/ 	.word	0x00000000
        /*0040*/ 	.short	0x0004
        /*0042*/ 	.short	0x001c
        /*0044*/ 	.byte	0x00, 0xf0, 0x11, 0x00


	//----- nvinfo : EIATTR_KPARAM_INFO
	.align		4
.L_84:
        /*0048*/ 	.byte	0x04, 0x17
        /*004a*/ 	.short	(.L_86 - .L_85)
.L_85:
        /*004c*/ 	.word	0x00000000
        /*0050*/ 	.short	0x0003
        /*0052*/ 	.short	0x0018
        /*0054*/ 	.byte	0x00, 0xf0, 0x11, 0x00


	//----- nvinfo : EIATTR_KPARAM_INFO
	.align		4
.L_86:
        /*0058*/ 	.byte	0x04, 0x17
        /*005a*/ 	.short	(.L_88 - .L_87)
.L_87:
        /*005c*/ 	.word	0x00000000
        /*0060*/ 	.short	0x0002
        /*0062*/ 	.short	0x0010
        /*0064*/ 	.byte	0x00, 0xf5, 0x21, 0x00


	//----- nvinfo : EIATTR_KPARAM_INFO
	.align		4
.L_88:
        /*0068*/ 	.byte	0x04, 0x17
        /*006a*/ 	.short	(.L_90 - .L_89)
.L_89:
        /*006c*/ 	.word	0x00000000
        /*0070*/ 	.short	0x0001
        /*0072*/ 	.short	0x0008
        /*0074*/ 	.byte	0x00, 0xf5, 0x21, 0x00


	//----- nvinfo : EIATTR_KPARAM_INFO
	.align		4
.L_90:
        /*0078*/ 	.byte	0x04, 0x17
        /*007a*/ 	.short	(.L_92 - .L_91)
.L_91:
        /*007c*/ 	.word	0x00000000
        /*0080*/ 	.short	0x0000
        /*0082*/ 	.short	0x0000
        /*0084*/ 	.byte	0x00, 0xf5, 0x21, 0x00


	//----- nvinfo : EIATTR_SPARSE_MMA_MASK
	.align		4
.L_92:
        /*0088*/ 	.byte	0x03, 0x50
        /*008a*/ 	.short	0x0000


	//----- nvinfo : EIATTR_MAXREG_COUNT
	.align		4
        /*008c*/ 	.byte	0x03, 0x1b
        /*008e*/ 	.short	0x00ff


	//----- nvinfo : EIATTR_MERCURY_ISA_VERSION
	.align		4
        /*0090*/ 	.byte	0x03, 0x5f
        /*0092*/ 	.short	0x0101


	//----- nvinfo : EIATTR_VRC_CTA_INIT_COUNT
	.align		4
        /*0094*/ 	.byte	0x02, 0x4a
	.zero		1
	.zero		1


	//----- nvinfo : EIATTR_EXIT_INSTR_OFFSETS
	.align		4
        /*0098*/ 	.byte	0x04, 0x1c
        /*009a*/ 	.short	(.L_94 - .L_93)


	//   ....[0]....
.L_93:
        /*009c*/ 	.word	0x00001130


	//----- nvinfo : EIATTR_CBANK_PARAM_SIZE
	.align		4
.L_94:
        /*00a0*/ 	.byte	0x03, 0x19
        /*00a2*/ 	.short	0x002c


	//----- nvinfo : EIATTR_PARAM_CBANK
	.align		4
        /*00a4*/ 	.byte	0x04, 0x0a
        /*00a6*/ 	.short	(.L_96 - .L_95)
	.align		4
.L_95:
        /*00a8*/ 	.word	index@(.nv.constant0._Z21calculateHiddensDeltaPdS_S_jjjjj)
        /*00ac*/ 	.short	0x0380
        /*00ae*/ 	.short	0x002c


	//----- nvinfo : EIATTR_SW_WAR
	.align		4
.L_96:
        /*00b0*/ 	.byte	0x04, 0x36
        /*00b2*/ 	.short	(.L_98 - .L_97)
.L_97:
        /*00b4*/ 	.word	0x00000008
.L_98:


//--------------------- .nv.info._Z20calculateOutputDeltaPdS_S_j --------------------------
	.section	.nv.info._Z20calculateOutputDeltaPdS_S_j,"",@"SHT_CUDA_INFO"
	.sectionflags	@""
	.align	4


	//----- nvinfo : EIATTR_CUDA_API_VERSION
	.align		4
        /*0000*/ 	.byte	0x04, 0x37
        /*0002*/ 	.short	(.L_100 - .L_99)
.L_99:
        /*0004*/ 	.word	0x00000082


	//----- nvinfo : EIATTR_KPARAM_INFO
	.align		4
.L_100:
        /*0008*/ 	.byte	0x04, 0x17
        /*000a*/ 	.short	(.L_102 - .L_101)
.L_101:
        /*000c*/ 	.word	0x00000000
        /*0010*/ 	.short	0x0003
        /*0012*/ 	.short	0x0018
        /*0014*/ 	.byte	0x00, 0xf0, 0x11, 0x00


	//----- nvinfo : EIATTR_KPARAM_INFO
	.align		4
.L_102:
        /*0018*/ 	.byte	0x04, 0x17
        /*001a*/ 	.short	(.L_104 - .L_103)
.L_103:
        /*001c*/ 	.word	0x00000000
        /*0020*/ 	.short	0x0002
        /*0022*/ 	.short	0x0010
        /*0024*/ 	.byte	0x00, 0xf5, 0x21, 0x00


	//----- nvinfo : EIATTR_KPARAM_INFO
	.align		4
.L_104:
        /*0028*/ 	.byte	0x04, 0x17
        /*002a*/ 	.short	(.L_106 - .L_105)
.L_105:
        /*002c*/ 	.word	0x00000000
        /*0030*/ 	.short	0x0001
        /*0032*/ 	.short	0x0008
        /*0034*/ 	.byte	0x00, 0xf5, 0x21, 0x00


	//----- nvinfo : EIATTR_KPARAM_INFO
	.align		4
.L_106:
        /*0038*/ 	.byte	0x04, 0x17
        /*003a*/ 	.short	(.L_108 - .L_107)
.L_107:
        /*003c*/ 	.word	0x00000000
        /*0040*/ 	.short	0x0000
        /*0042*/ 	.short	0x0000
        /*0044*/ 	.byte	0x00, 0xf5, 0x21, 0x00


	//----- nvinfo : EIATTR_SPARSE_MMA_MASK
	.align		4
.L_108:
        /*0048*/ 	.byte	0x03, 0x50
        /*004a*/ 	.short	0x0000


	//----- nvinfo : EIATTR_MAXREG_COUNT
	.align		4
        /*004c*/ 	.byte	0x03, 0x1b
        /*004e*/ 	.short	0x00ff


	//----- nvinfo : EIATTR_MERCURY_ISA_VERSION
	.align		4
        /*0050*/ 	.byte	0x03, 0x5f
        /*0052*/ 	.short	0x0101


	//----- nvinfo : EIATTR_VRC_CTA_INIT_COUNT
	.align		4
        /*0054*/ 	.byte	0x02, 0x4a
	.zero		1
	.zero		1


	//----- nvinfo : EIATTR_EXIT_INSTR_OFFSETS
	.align		4
        /*0058*/ 	.byte	0x04, 0x1c
        /*005a*/ 	.short	(.L_110 - .L_109)


	//   ....[0]....
.L_109:
        /*005c*/ 	.word	0x00000120


	//----- nvinfo : EIATTR_CBANK_PARAM_SIZE
	.align		4
.L_110:
        /*0060*/ 	.byte	0x03, 0x19
        /*0062*/ 	.short	0x001c


	//----- nvinfo : EIATTR_PARAM_CBANK
	.align		4
        /*0064*/ 	.byte	0x04, 0x0a
        /*0066*/ 	.short	(.L_112 - .L_111)
	.align		4
.L_111:
        /*0068*/ 	.word	index@(.nv.constant0._Z20calculateOutputDeltaPdS_S_j)
        /*006c*/ 	.short	0x0380
        /*006e*/ 	.short	0x001c


	//----- nvinfo : EIATTR_SW_WAR
	.align		4
.L_112:
        /*0070*/ 	.byte	0x04, 0x36
        /*0072*/ 	.short	(.L_114 - .L_113)
.L_113:
        /*0074*/ 	.word	0x00000008
.L_114:


//--------------------- .nv.info._Z13forwardKernelPdS_jjjjj --------------------------
	.section	.nv.info._Z13forwardKernelPdS_jjjjj,"",@"SHT_CUDA_INFO"
	.sectionflags	@""
	.align	4


	//----- nvinfo : EIATTR_CUDA_API_VERSION
	.align		4
        /*0000*/ 	.byte	0x04, 0x37
        /*0002*/ 	.short	(.L_116 - .L_115)
.L_115:
        /*0004*/ 	.word	0x00000082


	//----- nvinfo : EIATTR_KPARAM_INFO
	.align		4
.L_116:
        /*0008*/ 	.byte	0x04, 0x17
        /*000a*/ 	.short	(.L_118 - .L_117)
.L_117:
        /*000c*/ 	.word	0x00000000
        /*0010*/ 	.short	0x0006
        /*0012*/ 	.short	0x0020
        /*0014*/ 	.byte	0x00, 0xf0, 0x11, 0x00


	//----- nvinfo : EIATTR_KPARAM_INFO
	.align		4
.L_118:
        /*0018*/ 	.byte	0x04, 0x17
        /*001a*/ 	.short	(.L_120 - .L_119)
.L_119:
        /*001c*/ 	.word	0x00000000
        /*0020*/ 	.short	0x0005
        /*0022*/ 	.short	0x001c
        /*0024*/ 	.byte	0x00, 0xf0, 0x11, 0x00


	//----- nvinfo : EIATTR_KPARAM_INFO
	.align		4
.L_120:
        /*0028*/ 	.byte	0x04, 0x17
        /*002a*/ 	.short	(.L_122 - .L_121)
.L_121:
        /*002c*/ 	.word	0x00000000
        /*0030*/ 	.short	0x0004
        /*0032*/ 	.short	0x0018
        /*0034*/ 	.byte	0x00, 0xf0, 0x11, 0x00


	//----- nvinfo : EIATTR_KPARAM_INFO
	.align		4
.L_122:
        /*0038*/ 	.byte	0x04, 0x17
        /*003a*/ 	.short	(.L_124 - .L_123)
.L_123:
        /*003c*/ 	.word	0x00000000
        /*0040*/ 	.short	0x0003
        /*0042*/ 	.short	0x0014
        /*0044*/ 	.byte	0x00, 0xf0, 0x11, 0x00


	//----- nvinfo : EIATTR_KPARAM_INFO
	.align		4
.L_124:
        /*0048*/ 	.byte	0x04, 0x17
        /*004a*/ 	.short	(.L_126 - .L_125)
.L_125:
        /*004c*/ 	.word	0x00000000
        /*0050*/ 	.short	0x0002
        /*0052*/ 	.short	0x0010
        /*0054*/ 	.byte	0x00, 0xf0, 0x11, 0x00


	//----- nvinfo : EIATTR_KPARAM_INFO
	.align		4
.L_126:
        /*0058*/ 	.byte	0x04, 0x17
        /*005a*/ 	.short	(.L_128 - .L_127)
.L_127:
        /*005c*/ 	.word	0x00000000
        /*0060*/ 	.short	0x0001
        /*0062*/ 	.short	0x0008
        /*0064*/ 	.byte	0x00, 0xf5, 0x21, 0x00


	//----- nvinfo : EIATTR_KPARAM_INFO
	.align		4
.L_128:
        /*0068*/ 	.byte	0x04, 0x17
        /*006a*/ 	.short	(.L_130 - .L_129)
.L_129:
        /*006c*/ 	.word	0x00000000
        /*0070*/ 	.short	0x0000
        /*0072*/ 	.short	0x0000
        /*0074*/ 	.byte	0x00, 0xf5, 0x21, 0x00


	//----- nvinfo : EIATTR_SPARSE_MMA_MASK
	.align		4
.L_130:
        /*0078*/ 	.byte	0x03, 0x50
        /*007a*/ 	.short	0x0000


	//----- nvinfo : EIATTR_MAXREG_COUNT
	.align		4
        /*007c*/ 	.byte	0x03, 0x1b
        /*007e*/ 	.short	0x00ff


	//----- nvinfo : EIATTR_MERCURY_ISA_VERSION
	.align		4
        /*0080*/ 	.byte	0x03, 0x5f
        /*0082*/ 	.short	0x0101


	//----- nvinfo : EIATTR_VRC_CTA_INIT_COUNT
	.align		4
        /*0084*/ 	.byte	0x02, 0x4a
	.zero		1
	.zero		1


	//----- nvinfo : EIATTR_EXIT_INSTR_OFFSETS
	.align		4
        /*0088*/ 	.byte	0x04, 0x1c
        /*008a*/ 	.short	(.L_132 - .L_131)


	//   ....[0]....
.L_131:
        /*008c*/ 	.word	0x00001230


	//----- nvinfo : EIATTR_CRS_STACK_SIZE
	.align		4
.L_132:
        /*0090*/ 	.byte	0x04, 0x1e
        /*0092*/ 	.short	(.L_134 - .L_133)
.L_133:
        /*0094*/ 	.word	0x00000000


	//----- nvinfo : EIATTR_CBANK_PARAM_SIZE
	.align		4
.L_134:
        /*0098*/ 	.byte	0x03, 0x19
        /*009a*/ 	.short	0x0024


	//----- nvinfo : EIATTR_PARAM_CBANK
	.align		4
        /*009c*/ 	.byte	0x04, 0x0a
        /*009e*/ 	.short	(.L_136 - .L_135)
	.align		4
.L_135:
        /*00a0*/ 	.word	index@(.nv.constant0._Z13forwardKernelPdS_jjjjj)
        /*00a4*/ 	.short	0x0380
        /*00a6*/ 	.short	0x0024


	//----- nvinfo : EIATTR_SW_WAR
	.align		4
.L_136:
        /*00a8*/ 	.byte	0x04, 0x36
        /*00aa*/ 	.short	(.L_138 - .L_137)
.L_137:
        /*00ac*/ 	.word	0x00000008
.L_138:


//--------------------- .nv.callgraph             --------------------------
	.section	.nv.callgraph,"",@"SHT_CUDA_CALLGRAPH"
	.align	4
	.sectionentsize	8
	.align		4
        /*0000*/ 	.word	0x00000000
	.align		4
        /*0004*/ 	.word	0xffffffff
	.align		4
        /*0008*/ 	.word	0x00000000
	.align		4
        /*000c*/ 	.word	0xfffffffe
	.align		4
        /*0010*/ 	.word	0x00000000
	.align		4
        /*0014*/ 	.word	0xfffffffd
	.align		4
        /*0018*/ 	.word	0x00000000
	.align		4
        /*001c*/ 	.word	0xfffffffc


//--------------------- .nv.constant3             --------------------------
	.section	.nv.constant3,"a",@progbits
	.align	8
.nv.constant3:
	.type		rate,@object
	.size		rate,(momentum - rate)
rate:
        /*0000*/ 	.byte	0x7b, 0x14, 0xae, 0x47, 0xe1, 0x7a, 0x84, 0x3f
	.type		momentum,@object
	.size		momentum,(beta1 - momentum)
momentum:
        /*0008*/ 	.byte	0x33, 0x33, 0x33, 0x33, 0x33, 0x33, 0xd3, 0x3f
	.type		beta1,@object
	.size		beta1,(beta2 - beta1)
beta1:
        /*0010*/ 	.byte	0xcd, 0xcc, 0xcc, 0xcc, 0xcc, 0xcc, 0xec, 0x3f
	.type		beta2,@object
	.size		beta2,(d_epsilon - beta2)
beta2:
        /*0018*/ 	.byte	0x2b, 0x87, 0x16, 0xd9, 0xce, 0xf7, 0xef, 0x3f
	.type		d_epsilon,@object
	.size		d_epsilon,(.L_4 - d_epsilon)
d_epsilon:
        /*0020*/ 	.byte	0x48, 0xaf, 0xbc, 0x9a, 0xf2, 0xd7, 0x7a, 0x3e
.L_4:


//--------------------- .text._Z18updateInputWeightsPdS_S_S_jjjjj17TrainingAlgorithmS_S_S_S_ --------------------------
	.section	.text._Z18updateInputWeightsPdS_S_S_jjjjj17TrainingAlgorithmS_S_S_S_,"ax",@progbits
	.align	128
        .global         _Z18updateInputWeightsPdS_S_S_jjjjj17TrainingAlgorithmS_S_S_S_
        .type           _Z18updateInputWeightsPdS_S_S_jjjjj17TrainingAlgorithmS_S_S_S_,@function
        .size           _Z18updateInputWeightsPdS_S_S_jjjjj17TrainingAlgorithmS_S_S_S_,(.L_x_70 - _Z18updateInputWeightsPdS_S_S_jjjjj17TrainingAlgorithmS_S_S_S_)
        .other          _Z18updateInputWeightsPdS_S_S_jjjjj17TrainingAlgorithmS_S_S_S_,@"STO_CUDA_ENTRY STV_DEFAULT"
_Z18updateInputWeightsPdS_S_S_jjjjj17TrainingAlgorithmS_S_S_S_:
.text._Z18updateInputWeightsPdS_S_S_jjjjj17TrainingAlgorithmS_S_S_S_:
[----:B------:R-:W-:Y:S08]  /*0000*/  LDC R1, c[0x0][0x37c] ;  /* 0x0000df00ff017b82 */ /* 0x000ff00000000800 */
[----:B------:R-:W0:Y:S08]  /*0010*/  LDC.64 R14, c[0x0][0x3a0] ;  /* 0x0000e800ff0e7b82 */ /* 0x000e300000000a00 */
[----:B------:R-:W1:Y:S01]  /*0020*/  LDC R42, c[0x0][0x3b0] ;  /* 0x0000ec00ff2a7b82 */ /* 0x000e620000000800 */
[----:B0-----:R-:W-:-:S04]  /*0030*/  ISETP.NE.AND P1, PT, R14, 0x1, PT ;  /* 0x000000010e00780c */ /* 0x001fc80003f25270 */
[----:B-1----:R-:W-:-:S04]  /*0040*/  SEL R5, R15, R42, !P1 ;  /* 0x0000002a0f057207 */ /* 0x002fc80004800000 */
[----:B------:R-:W-:-:S13]  /*0050*/  ISETP.NE.AND P0, PT, R5, -0x1, PT ;  /* 0xffffffff0500780c */ /* 0x000fda0003f05270 */
[----:B------:R-:W-:Y:S05]  /*0060*/  @!P0 EXIT ;  /* 0x000000000000894d */ /* 0x000fea0003800000 */
[----:B------:R-:W0:Y:S01]  /*0070*/  LDC R3, c[0x0][0x3ac] ;  /* 0x0000eb00ff037b82 */ /* 0x000e220000000800 */
[----:B------:R-:W1:Y:S01]  /*0080*/  S2R R43, SR_TID.X ;  /* 0x00000000002b7919 */ /* 0x000e620000002100 */
[----:B------:R-:W-:Y:S01]  /*0090*/  VIADD R7, R14, 0xfffffffe ;  /* 0xfffffffe0e077836 */ /* 0x000fe20000000000 */
[----:B------:R-:W2:Y:S01]  /*00a0*/  LDCU.64 UR4, c[0x0][0x358] ;  /* 0x00006b00ff0477ac */ /* 0x000ea20008000a00 */
[----:B------:R-:W-:Y:S02]  /*00b0*/  IMAD R2, R42, R15, R42 ;  /* 0x0000000f2a027224 */ /* 0x000fe400078e022a */
[-C--:B------:R-:W-:Y:S01]  /*00c0*/  IMAD R7, R7, R42.reuse, RZ ;  /* 0x0000002a07077224 */ /* 0x080fe200078e02ff */
[----:B------:R-:W3:Y:S01]  /*00d0*/  LDCU UR6, c[0x0][0x3b4] ;  /* 0x00007680ff0677ac */ /* 0x000ee20008000800 */
[----:B------:R-:W4:Y:S01]  /*00e0*/  LDC.64 R8, c[0x0][0x390] ;  /* 0x0000e400ff087b82 */ /* 0x000f220000000a00 */
[----:B------:R-:W-:Y:S01]  /*00f0*/  SEL R2, R2, RZ, P1 ;  /* 0x000000ff02027207 */ /* 0x000fe20000800000 */
[----:B------:R-:W-:Y:S01]  /*0100*/  IMAD R7, R7, R42, R7 ;  /* 0x0000002a07077224 */ /* 0x000fe200078e0207 */
[----:B------:R-:W0:Y:S05]  /*0110*/  LDCU.64 UR8, c[0x0][0x3d0] ;  /* 0x00007a00ff0877ac */ /* 0x000e2a0008000a00 */
[----:B------:R-:W1:Y:S01]  /*0120*/  LDC.64 R12, c[0x0][0x3b8] ;  /* 0x0000ee00ff0c7b82 */ /* 0x000e620000000a00 */
[----:B0-----:R-:W-:-:S07]  /*0130*/  VIADD R3, R3, 0x1 ;  /* 0x0000000103037836 */ /* 0x001fce0000000000 */
[----:B------:R-:W0:Y:S01]  /*0140*/  LDC.64 R10, c[0x0][0x398] ;  /* 0x0000e600ff0a7b82 */ /* 0x000e220000000a00 */
[----:B------:R-:W-:Y:S01]  /*0150*/  ISETP.NE.AND P0, PT, R3, R14, PT ;  /* 0x0000000e0300720c */ /* 0x000fe20003f05270 */
[----:B------:R-:W-:-:S04]  /*0160*/  VIADD R3, R14, 0xffffffff ;  /* 0xffffffff0e037836 */ /* 0x000fc80000000000 */
[----:B------:R-:W-:-:S04]  /*0170*/  IMAD R0, R3, R42, R3 ;  /* 0x0000002a03007224 */ /* 0x000fc800078e0203 */
[----:B------:R-:W-:-:S04]  /*0180*/  IMAD.IADD R0, R0, 0x1, R15 ;  /* 0x0000000100007824 */ /* 0x000fc800078e020f */
[----:B------:R-:W0:Y:S01]  /*0190*/  @!P0 LDC R42, c[0x0][0x3a8] ;  /* 0x0000ea00ff2a8b82 */ /* 0x000e220000000800 */
[----:B------:R-:W-:Y:S01]  /*01a0*/  ISETP.GT.U32.AND P0, PT, R14, 0x1, PT ;  /* 0x000000010e00780c */ /* 0x000fe20003f04070 */
[--C-:B------:R-:W-:Y:S01]  /*01b0*/  IMAD.IADD R6, R0, 0x1, -R5.reuse ;  /* 0x0000000100067824 */ /* 0x100fe200078e0a05 */
[----:B-1----:R-:W-:Y:S01]  /*01c0*/  IADD3 R3, PT, PT, R43, 0x1, R0 ;  /* 0x000000012b037810 */ /* 0x002fe20007ffe000 */
[----:B------:R-:W-:Y:S01]  /*01d0*/  IMAD.MOV R0, RZ, RZ, -R5 ;  /* 0x000000ffff007224 */ /* 0x000fe200078e0a05 */
[----:B------:R-:W-:-:S03]  /*01e0*/  SEL R7, R7, RZ, P0 ;  /* 0x000000ff07077207 */ /* 0x000fc60000000000 */
[----:B----4-:R-:W-:Y:S01]  /*01f0*/  IMAD.WIDE.U32 R8, R3, 0x8, R8 ;  /* 0x0000000803087825 */ /* 0x010fe200078e0008 */
[----:B--23--:R-:W-:-:S07]  /*0200*/  IADD3 R43, PT, PT, R43, R7, R2 ;  /* 0x000000072b2b7210 */ /* 0x00cfce0007ffe002 */
.L_x_35:
[----:B-1----:R-:W1:Y:S01]  /*0210*/  LDC.64 R2, c[0x0][0x380] ;  /* 0x0000e000ff027b82 */ /* 0x002e620000000a00 */
[----:B------:R-:W2:Y:S01]  /*0220*/  LDG.E.64 R16, desc[UR4][R8.64] ;  /* 0x0000000408107981 */ /* 0x000ea2000c1e1b00 */
[----:B-1----:R-:W-:-:S06]  /*0230*/  IMAD.WIDE.U32 R2, R6, 0x8, R2 ;  /* 0x0000000806027825 */ /* 0x002fcc00078e0002 */
[----:B------:R-:W2:Y:S01]  /*0240*/  LDG.E.64 R2, desc[UR4][R2.64] ;  /* 0x0000000402027981 */ /* 0x000ea2000c1e1b00 */
[----:B------:R-:W-:Y:S01]  /*0250*/  UISETP.GT.AND UP0, UPT, UR6, 0x1, UPT ;  /* 0x000000010600788c */ /* 0x000fe2000bf04270 */
[----:B0-----:R-:W-:Y:S01]  /*0260*/  IMAD.WIDE.U32 R14, R43, 0x8, R10 ;  /* 0x000000082b0e7825 */ /* 0x001fe200078e000a */
[----:B--2---:R-:W-:-:S07]  /*0270*/  DMUL R16, R2, R16 ;  /* 0x0000001002107228 */ /* 0x004fce0000000000 */
[----:B------:R-:W-:Y:S05]  /*0280*/  BRA.U UP0, `(.L_x_0) ;  /* 0x0000000500887547 */ /* 0x000fea000b800000 */
[----:B------:R-:W-:-:S09]  /*0290*/  UISETP.NE.AND UP0, UPT, UR6, URZ, UPT ;  /* 0x000000ff0600728c */ /* 0x000fd2000bf05270 */
[----:B------:R-:W-:Y:S05]  /*02a0*/  BRA.U !UP0, `(.L_x_1) ;  /* 0x0000000508607547 */ /* 0x000fea000b800000 */
[----:B------:R-:W-:-:S09]  /*02b0*/  UISETP.NE.AND UP0, UPT, UR6, 0x1, UPT ;  /* 0x000000010600788c */ /* 0x000fd2000bf05270 */
[----:B------:R-:W-:Y:S05]  /*02c0*/  BRA.U UP0, `(.L_x_2) ;  /* 0x00000019003c7547 */ /* 0x000fea000b800000 */
[----:B------:R-:W-:-:S05]  /*02d0*/  IMAD.WIDE.U32 R18, R43, 0x8, R12 ;  /* 0x000000082b127825 */ /* 0x000fca00078e000c */
[----:B------:R0:W5:Y:S01]  /*02e0*/  LDG.E.64 R2, desc[UR4][R18.64] ;  /* 0x0000000412027981 */ /* 0x000162000c1e1b00 */
[----:B------:R-:W-:Y:S01]  /*02f0*/  DADD R26, -RZ, |R16| ;  /* 0x00000000ff1a7229 */ /* 0x000fe20000000510 */
[----:B------:R-:W-:Y:S01]  /*0300*/  BSSY.RECONVERGENT B0, `(.L_x_3) ;  /* 0x0000006000007945 */ /* 0x000fe20003800200 */
[----:B------:R-:W-:Y:S01]  /*0310*/  IMAD.MOV.U32 R4, RZ, RZ, RZ ;  /* 0x000000ffff047224 */ /* 0x000fe200078e00ff */
[----:B------:R-:W-:Y:S01]  /*0320*/  MOV R44, 0x360 ;  /* 0x00000360002c7802 */ /* 0x000fe20000000f00 */
[----:B------:R-:W-:-:S06]  /*0330*/  IMAD.MOV.U32 R5, RZ, RZ, 0x40000000 ;  /* 0x40000000ff057424 */ /* 0x000fcc00078e00ff */
[----:B0-----:R-:W-:-:S07]  /*0340*/  MOV R7, R27 ;  /* 0x0000001b00077202 */ /* 0x001fce0000000f00 */
[----:B-----5:R-:W-:Y:S05]  /*0350*/  CALL.REL.NOINC `($_Z18updateInputWeightsPdS_S_S_jjjjj17TrainingAlgorithmS_S_S_S_$__internal_accurate_pow) ;  /* 0x00000020006c7944 */ /* 0x020fea0003c00000 */
[----:B------:R-:W-:Y:S05]  /*0360*/  BSYNC.RECONVERGENT B0 ;  /* 0x0000000000007941 */ /* 0x000fea0003800200 */
.L_x_3:
[C---:B------:R-:W-:Y:S01]  /*0370*/  DADD R20, R16.reuse, 2 ;  /* 0x4000000010147429 */ /* 0x040fe20000000000 */
[----:B------:R-:W-:Y:S01]  /*0380*/  BSSY.RECONVERGENT B0, `(.L_x_4) ;  /* 0x000000e000007945 */ /* 0x000fe20003800200 */
[C---:B------:R-:W-:Y:S02]  /*0390*/  DSETP.NEU.AND P0, PT, R16.reuse, RZ, PT ;  /* 0x000000ff1000722a */ /* 0x040fe40003f0d000 */
[----:B------:R-:W-:-:S04]  /*03a0*/  DSETP.NEU.AND P2, PT, R16, 1, PT ;  /* 0x3ff000001000742a */ /* 0x000fc80003f4d000 */
[----:B------:R-:W-:Y:S02]  /*03b0*/  FSEL R4, R4, RZ, P0 ;  /* 0x000000ff04047208 */ /* 0x000fe40000000000 */
[----:B------:R-:W-:Y:S02]  /*03c0*/  LOP3.LUT R20, R21, 0x7ff00000, RZ, 0xc0, !PT ;  /* 0x7ff0000015147812 */ /* 0x000fe400078ec0ff */
[----:B------:R-:W-:Y:S02]  /*03d0*/  FSEL R5, R5, RZ, P0 ;  /* 0x000000ff05057208 */ /* 0x000fe40000000000 */
[----:B------:R-:W-:-:S13]  /*03e0*/  ISETP.NE.AND P1, PT, R20, 0x7ff00000, PT ;  /* 0x7ff000001400780c */ /* 0x000fda0003f25270 */
[----:B------:R-:W-:Y:S05]  /*03f0*/  @P1 BRA `(.L_x_5) ;  /* 0x0000000000181947 */ /* 0x000fea0003800000 */
[----:B------:R-:W-:-:S14]  /*0400*/  DSETP.NAN.AND P0, PT, R16, R16, PT ;  /* 0x000000101000722a */ /* 0x000fdc0003f08000 */
[----:B------:R-:W-:Y:S01]  /*0410*/  @P0 DADD R4, R16, 2 ;  /* 0x4000000010040429 */ /* 0x000fe20000000000 */
[----:B------:R-:W-:Y:S10]  /*0420*/  @P0 BRA `(.L_x_5) ;  /* 0x00000000000c0947 */ /* 0x000ff40003800000 */
[----:B------:R-:W-:-:S14]  /*0430*/  DSETP.NEU.AND P0, PT, |R16|, +INF , PT ;  /* 0x7ff000001000742a */ /* 0x000fdc0003f0d200 */
[----:B------:R-:W-:Y:S02]  /*0440*/  @!P0 IMAD.MOV.U32 R4, RZ, RZ, 0x0 ;  /* 0x00000000ff048424 */ /* 0x000fe400078e00ff */
[----:B------:R-:W-:-:S07]  /*0450*/  @!P0 IMAD.MOV.U32 R5, RZ, RZ, 0x7ff00000 ;  /* 0x7ff00000ff058424 */ /* 0x000fce00078e00ff */
.L_x_5:
[----:B------:R-:W-:Y:S05]  /*0460*/  BSYNC.RECONVERGENT B0 ;  /* 0x0000000000007941 */ /* 0x000fea0003800200 */
.L_x_4:
[----:B------:R-:W-:Y:S01]  /*0470*/  FSEL R26, R4, RZ, P2 ;  /* 0x000000ff041a7208 */ /* 0x000fe20001000000 */
[----:B------:R-:W-:Y:S01]  /*0480*/  UMOV UR10, 0x9abcaf48 ;  /* 0x9abcaf48000a7882 */ /* 0x000fe20000000000 */
[----:B------:R-:W-:Y:S01]  /*0490*/  FSEL R27, R5, 1.875, P2 ;  /* 0x3ff00000051b7808 */ /* 0x000fe20001000000 */
[----:B------:R-:W-:Y:S01]  /*04a0*/  UMOV UR11, 0x3e7ad7f2 ;  /* 0x3e7ad7f2000b7882 */ /* 0x000fe20000000000 */
[----:B------:R-:W-:Y:S01]  /*04b0*/  MOV R22, 0x0 ;  /* 0x0000000000167802 */ /* 0x000fe20000000f00 */
[----:B------:R-:W-:Y:S01]  /*04c0*/  IMAD.MOV.U32 R23, RZ, RZ, 0x3fd80000 ;  /* 0x3fd80000ff177424 */ /* 0x000fe200078e00ff */
[----:B------:R-:W-:Y:S02]  /*04d0*/  BSSY.RECONVERGENT B0, `(.L_x_6) ;  /* 0x000001c000007945 */ /* 0x000fe40003800200 */
[----:B------:R-:W-:-:S07]  /*04e0*/  DADD R26, R2, R26 ;  /* 0x00000000021a7229 */ /* 0x000fce000000001a */
[----:B------:R0:W-:Y:S01]  /*04f0*/  STG.E.64 desc[UR4][R18.64], R26 ;  /* 0x0000001a12007986 */ /* 0x0001e2000c101b04 */
[----:B------:R-:W-:Y:S01]  /*0500*/  DADD R2, R26, UR10 ;  /* 0x0000000a1a027e29 */ /* 0x000fe20008000000 */
[----:B------:R-:W-:Y:S01]  /*0510*/  UMOV UR10, 0x47ae147b ;  /* 0x47ae147b000a7882 */ /* 0x000fe20000000000 */
[----:B------:R-:W-:-:S04]  /*0520*/  UMOV UR11, 0x3f847ae1 ;  /* 0x3f847ae1000b7882 */ /* 0x000fc80000000000 */
[----:B------:R-:W1:Y:S04]  /*0530*/  MUFU.RSQ64H R21, R3 ;  /* 0x0000000300157308 */ /* 0x000e680000001c00 */
[----:B------:R-:W-:-:S05]  /*0540*/  VIADD R20, R3, 0xfcb00000 ;  /* 0xfcb0000003147836 */ /* 0x000fca0000000000 */
[----:B------:R-:W-:Y:S01]  /*0550*/  ISETP.GE.U32.AND P0, PT, R20, 0x7ca00000, PT ;  /* 0x7ca000001400780c */ /* 0x000fe20003f06070 */
[----:B-1----:R-:W-:-:S08]  /*0560*/  DMUL R4, R20, R20 ;  /* 0x0000001414047228 */ /* 0x002fd00000000000 */
[----:B------:R-:W-:-:S08]  /*0570*/  DFMA R4, R2, -R4, 1 ;  /* 0x3ff000000204742b */ /* 0x000fd00000000804 */
[----:B------:R-:W-:Y:S02]  /*0580*/  DFMA R22, R4, R22, 0.5 ;  /* 0x3fe000000416742b */ /* 0x000fe40000000016 */
[----:B------:R-:W-:-:S08]  /*0590*/  DMUL R4, R20, R4 ;  /* 0x0000000414047228 */ /* 0x000fd00000000000 */
[----:B------:R-:W-:Y:S02]  /*05a0*/  DFMA R28, R22, R4, R20 ;  /* 0x00000004161c722b */ /* 0x000fe40000000014 */
[----:B------:R-:W-:-:S06]  /*05b0*/  DMUL R4, R16, UR10 ;  /* 0x0000000a10047c28 */ /* 0x000fcc0008000000 */
[----:B------:R-:W-:Y:S02]  /*05c0*/  DMUL R22, R2, R28 ;  /* 0x0000001c02167228 */ /* 0x000fe40000000000 */
[----:B------:R-:W-:Y:S02]  /*05d0*/  VIADD R25, R29, 0xfff00000 ;  /* 0xfff000001d197836 */ /* 0x000fe40000000000 */
[----:B------:R-:W-:-:S04]  /*05e0*/  IMAD.MOV.U32 R24, RZ, RZ, R28 ;  /* 0x000000ffff187224 */ /* 0x000fc800078e001c */
[----:B------:R-:W-:-:S08]  /*05f0*/  DFMA R30, R22, -R22, R2 ;  /* 0x80000016161e722b */ /* 0x000fd00000000002 */
[----:B------:R-:W-:Y:S01]  /*0600*/  DFMA R16, R30, R24, R22 ;  /* 0x000000181e10722b */ /* 0x000fe20000000016 */
[----:B0-----:R-:W-:Y:S10]  /*0610*/  @!P0 BRA `(.L_x_7) ;  /* 0x00000000001c8947 */ /* 0x001ff40003800000 */
[----:B------:R-:W-:Y:S01]  /*0620*/  IMAD.MOV.U32 R21, RZ, RZ, R3 ;  /* 0x000000ffff157224 */ /* 0x000fe200078e0003 */
[----:B------:R-:W-:Y:S01]  /*0630*/  MOV R24, R30 ;  /* 0x0000001e00187202 */ /* 0x000fe20000000f00 */
[----:B------:R-:W-:Y:S01]  /*0640*/  IMAD.MOV.U32 R7, RZ, RZ, R20 ;  /* 0x000000ffff077224 */ /* 0x000fe200078e0014 */
[----:B------:R-:W-:Y:S01]  /*0650*/  MOV R20, 0x690 ;  /* 0x0000069000147802 */ /* 0x000fe20000000f00 */
[----:B------:R-:W-:Y:S02]  /*0660*/  IMAD.MOV.U32 R16, RZ, RZ, R28 ;  /* 0x000000ffff107224 */ /* 0x000fe400078e001c */
[----:B------:R-:W-:-:S07]  /*0670*/  IMAD.MOV.U32 R3, RZ, RZ, R31 ;  /* 0x000000ffff037224 */ /* 0x000fce00078e001f */
[----:B------:R-:W-:Y:S05]  /*0680*/  CALL.REL.NOINC `($__internal_1_$__cuda_sm20_dsqrt_rn_f64_mediumpath_v1) ;  /* 0x0000001800ec7944 */ /* 0x000fea0003c00000 */
.L_x_7:
[----:B------:R-:W-:Y:S05]  /*0690*/  BSYNC.RECONVERGENT B0 ;  /* 0x0000000000007941 */ /* 0x000fea0003800200 */
.L_x_6:
[----:B------:R-:W0:Y:S01]  /*06a0*/  MUFU.RCP64H R3, R17 ;  /* 0x0000001100037308 */ /* 0x000e220000001800 */
[----:B------:R-:W-:Y:S01]  /*06b0*/  IMAD.MOV.U32 R2, RZ, RZ, 0x1 ;  /* 0x00000001ff027424 */ /* 0x000fe200078e00ff */
[----:B------:R-:W-:Y:S01]  /*06c0*/  FSETP.GEU.AND P1, PT, |R5|, 6.5827683646048100446e-37, PT ;  /* 0x036000000500780b */ /* 0x000fe20003f2e200 */
[----:B------:R-:W-:Y:S04]  /*06d0*/  BSSY.RECONVERGENT B0, `(.L_x_8) ;  /* 0x0000012000007945 */ /* 0x000fe80003800200 */
[----:B0-----:R-:W-:-:S08]  /*06e0*/  DFMA R18, R2, -R16, 1 ;  /* 0x3ff000000212742b */ /* 0x001fd00000000810 */
[----:B------:R-:W-:-:S08]  /*06f0*/  DFMA R18, R18, R18, R18 ;  /* 0x000000121212722b */ /* 0x000fd00000000012 */
[----:B------:R-:W-:-:S08]  /*0700*/  DFMA R18, R2, R18, R2 ;  /* 0x000000120212722b */ /* 0x000fd00000000002 */
[----:B------:R-:W-:-:S08]  /*0710*/  DFMA R2, R18, -R16, 1 ;  /* 0x3ff000001202742b */ /* 0x000fd00000000810 */
[----:B------:R-:W-:-:S08]  /*0720*/  DFMA R2, R18, R2, R18 ;  /* 0x000000021202722b */ /* 0x000fd00000000012 */
[----:B------:R-:W-:-:S08]  /*0730*/  DMUL R18, R4, R2 ;  /* 0x0000000204127228 */ /* 0x000fd00000000000 */
[----:B------:R-:W-:-:S08]  /*0740*/  DFMA R20, R18, -R16, R4 ;  /* 0x800000101214722b */ /* 0x000fd00000000004 */
[----:B------:R-:W-:-:S10]  /*0750*/  DFMA R2, R2, R20, R18 ;  /* 0x000000140202722b */ /* 0x000fd40000000012 */
[----:B------:R-:W-:-:S05]  /*0760*/  FFMA R7, RZ, R17, R3 ;  /* 0x00000011ff077223 */ /* 0x000fca0000000003 */
[----:B------:R-:W-:-:S13]  /*0770*/  FSETP.GT.AND P0, PT, |R7|, 1.469367938527859385e-39, PT ;  /* 0x001000000700780b */ /* 0x000fda0003f04200 */
[----:B------:R-:W-:Y:S05]  /*0780*/  @P0 BRA P1, `(.L_x_9) ;  /* 0x0000000000180947 */ /* 0x000fea0000800000 */
[----:B------:R-:W-:Y:S01]  /*0790*/  IMAD.MOV.U32 R22, RZ, RZ, R16 ;  /* 0x000000ffff167224 */ /* 0x000fe200078e0010 */
[----:B------:R-:W-:Y:S01]  /*07a0*/  MOV R36, 0x7d0 ;  /* 0x000007d000247802 */ /* 0x000fe20000000f00 */
[----:B------:R-:W-:-:S07]  /*07b0*/  IMAD.MOV.U32 R23, RZ, RZ, R17 ;  /* 0x000000ffff177224 */ /* 0x000fce00078e0011 */
[----:B------:R-:W-:Y:S05]  /*07c0*/  CALL.REL.NOINC `($__internal_0_$__cuda_sm20_div_rn_f64_full) ;  /* 0x00000014002c7944 */ /* 0x000fea0003c00000 */
[----:B------:R-:W-:Y:S01]  /*07d0*/  MOV R2, R4 ;  /* 0x0000000400027202 */ /* 0x000fe20000000f00 */
[----:B------:R-:W-:-:S07]  /*07e0*/  IMAD.MOV.U32 R3, RZ, RZ, R5 ;  /* 0x000000ffff037224 */ /* 0x000fce00078e0005 */
.L_x_9:
[----:B------:R-:W-:Y:S05]  /*07f0*/  BSYNC.RECONVERGENT B0 ;  /* 0x0000000000007941 */ /* 0x000fea0003800200 */
.L_x_8:
[----:B------:R-:W-:Y:S02]  /*0800*/  IMAD.MOV.U32 R4, RZ, RZ, R2 ;  /* 0x000000ffff047224 */ /* 0x000fe400078e0002 */
[----:B------:R-:W-:Y:S01]  /*0810*/  IMAD.MOV.U32 R5, RZ, RZ, R3 ;  /* 0x000000ffff057224 */ /* 0x000fe200078e0003 */
[----:B------:R-:W-:Y:S06]  /*0820*/  BRA `(.L_x_2) ;  /* 0x0000001000e47947 */ /* 0x000fec0003800000 */
.L_x_1:
[----:B------:R-:W2:Y:S01]  /*0830*/  LDG.E.64 R2, desc[UR4][R14.64] ;  /* 0x000000040e027981 */ /* 0x000ea2000c1e1b00 */
[----:B------:R-:W-:Y:S01]  /*0840*/  UMOV UR10, 0x33333333 ;  /* 0x33333333000a7882 */ /* 0x000fe20000000000 */
[----:B------:R-:W-:Y:S02]  /*0850*/  UMOV UR11, 0x3fd33333 ;  /* 0x3fd33333000b7882 */ /* 0x000fe40000000000 */
[----:B--2---:R-:W-:Y:S01]  /*0860*/  DMUL R2, R2, UR10 ;  /* 0x0000000a02027c28 */ /* 0x004fe20008000000 */
[----:B------:R-:W-:Y:S01]  /*0870*/  UMOV UR10, 0x47ae147b ;  /* 0x47ae147b000a7882 */ /* 0x000fe20000000000 */
[----:B------:R-:W-:-:S06]  /*0880*/  UMOV UR11, 0x3f847ae1 ;  /* 0x3f847ae1000b7882 */ /* 0x000fcc0000000000 */
[----:B------:R-:W-:Y:S01]  /*0890*/  DFMA R4, R16, UR10, R2 ;  /* 0x0000000a10047c2b */ /* 0x000fe20008000002 */
[----:B------:R-:W-:Y:S10]  /*08a0*/  BRA `(.L_x_2) ;  /* 0x0000001000c47947 */ /* 0x000ff40003800000 */
.L_x_0:
[----:B------:R-:W-:-:S09]  /*08b0*/  UISETP.NE.AND UP0, UPT, UR6, 0x2, UPT ;  /* 0x000000020600788c */ /* 0x000fd2000bf05270 */
[----:B------:R-:W-:Y:S05]  /*08c0*/  BRA.U !UP0, `(.L_x_10) ;  /* 0x0000000d08547547 */ /* 0x000fea000b800000 */
[----:B------:R-:W-:-:S09]  /*08d0*/  UISETP.NE.AND UP0, UPT, UR6, 0x3, UPT ;  /* 0x000000030600788c */ /* 0x000fd2000bf05270 */
[----:B------:R-:W-:Y:S05]  /*08e0*/  BRA.U UP0, `(.L_x_2) ;  /* 0x0000001100b47547 */ /* 0x000fea000b800000 */
[----:B------:R-:W0:Y:S08]  /*08f0*/  LDC.64 R22, c[0x0][0x3c0] ;  /* 0x0000f000ff167b82 */ /* 0x000e300000000a00 */
[----:B------:R-:W1:Y:S01]  /*0900*/  LDC.64 R4, c[0x0][0x3c8] ;  /* 0x0000f200ff047b82 */ /* 0x000e620000000a00 */
[----:B0-----:R-:W-:-:S05]  /*0910*/  IMAD.WIDE.U32 R22, R43, 0x8, R22 ;  /* 0x000000082b167825 */ /* 0x001fca00078e0016 */
[----:B------:R-:W2:Y:S01]  /*0920*/  LDG.E.64 R2, desc[UR4][R22.64] ;  /* 0x0000000416027981 */ /* 0x000ea2000c1e1b00 */
[----:B------:R-:W-:Y:S01]  /*0930*/  UMOV UR10, 0xcccccccd ;  /* 0xcccccccd000a7882 */ /* 0x000fe20000000000 */
[----:B------:R-:W-:Y:S02]  /*0940*/  UMOV UR11, 0x3feccccc ;  /* 0x3feccccc000b7882 */ /* 0x000fe40000000000 */
[----:B--2---:R-:W-:Y:S01]  /*0950*/  DMUL R2, R2, UR10 ;  /* 0x0000000a02027c28 */ /* 0x004fe20008000000 */
[----:B------:R-:W-:Y:S01]  /*0960*/  UMOV UR10, 0x99999998 ;  /* 0x99999998000a7882 */ /* 0x000fe20000000000 */
[----:B------:R-:W-:-:S06]  /*0970*/  UMOV UR11, 0x3fb99999 ;  /* 0x3fb99999000b7882 */ /* 0x000fcc0000000000 */
[----:B------:R-:W-:Y:S01]  /*0980*/  DFMA R20, R16, UR10, R2 ;  /* 0x0000000a10147c2b */ /* 0x000fe20008000002 */
[----:B-1----:R-:W-:-:S06]  /*0990*/  IMAD.WIDE.U32 R2, R43, 0x8, R4 ;  /* 0x000000082b027825 */ /* 0x002fcc00078e0004 */
[----:B------:R0:W-:Y:S04]  /*09a0*/  STG.E.64 desc[UR4][R22.64], R20 ;  /* 0x0000001416007986 */ /* 0x0001e8000c101b04 */
[----:B------:R0:W5:Y:S01]  /*09b0*/  LDG.E.64 R18, desc[UR4][R2.64] ;  /* 0x0000000402127981 */ /* 0x000162000c1e1b00 */
[----:B------:R-:W-:Y:S01]  /*09c0*/  DADD R26, -RZ, |R16| ;  /* 0x00000000ff1a7229 */ /* 0x000fe20000000510 */
[----:B------:R-:W-:Y:S01]  /*09d0*/  BSSY.RECONVERGENT B0, `(.L_x_11) ;  /* 0x0000006000007945 */ /* 0x000fe20003800200 */
[----:B------:R-:W-:Y:S01]  /*09e0*/  IMAD.MOV.U32 R4, RZ, RZ, RZ ;  /* 0x000000ffff047224 */ /* 0x000fe200078e00ff */
[----:B------:R-:W-:Y:S02]  /*09f0*/  MOV R5, 0x40000000 ;  /* 0x4000000000057802 */ /* 0x000fe40000000f00 */
[----:B------:R-:W-:-:S05]  /*0a00*/  MOV R44, 0xa30 ;  /* 0x00000a30002c7802 */ /* 0x000fca0000000f00 */
[----:B0-----:R-:W-:-:S07]  /*0a10*/  IMAD.MOV.U32 R7, RZ, RZ, R27 ;  /* 0x000000ffff077224 */ /* 0x001fce00078e001b */
[----:B-----5:R-:W-:Y:S05]  /*0a20*/  CALL.REL.NOINC `($_Z18updateInputWeightsPdS_S_S_jjjjj17TrainingAlgorithmS_S_S_S_$__internal_accurate_pow) ;  /* 0x0000001800b87944 */ /* 0x020fea0003c00000 */
[----:B------:R-:W-:Y:S05]  /*0a30*/  BSYNC.RECONVERGENT B0 ;  /* 0x0000000000007941 */ /* 0x000fea0003800200 */
.L_x_11:
[C---:B------:R-:W-:Y:S01]  /*0a40*/  DADD R20, R16.reuse, 2 ;  /* 0x4000000010147429 */ /* 0x040fe20000000000 */
[----:B------:R-:W-:Y:S01]  /*0a50*/  BSSY.RECONVERGENT B0, `(.L_x_12) ;  /* 0x000000d000007945 */ /* 0x000fe20003800200 */
[----:B------:R-:W-:-:S06]  /*0a60*/  DSETP.NEU.AND P0, PT, R16, RZ, PT ;  /* 0x000000ff1000722a */ /* 0x000fcc0003f0d000 */
        /* <DEDUP_REMOVED lines=11> */
.L_x_13:
[----:B------:R-:W-:Y:S05]  /*0b20*/  BSYNC.RECONVERGENT B0 ;  /* 0x0000000000007941 */ /* 0x000fea0003800200 */
.L_x_12:
[----:B------:R-:W-:Y:S01]  /*0b30*/  UMOV UR10, 0xd2f1aa00 ;  /* 0xd2f1aa00000a7882 */ /* 0x000fe20000000000 */
[----:B------:R-:W-:Y:S01]  /*0b40*/  UMOV UR11, 0x3f50624d ;  /* 0x3f50624d000b7882 */ /* 0x000fe20000000000 */
[----:B------:R-:W-:Y:S02]  /*0b50*/  DSETP.NEU.AND P0, PT, R16, 1, PT ;  /* 0x3ff000001000742a */ /* 0x000fe40003f0d000 */
[----:B------:R-:W-:Y:S01]  /*0b60*/  DMUL R4, R4, UR10 ;  /* 0x0000000a04047c28 */ /* 0x000fe20008000000 */
[----:B------:R-:W-:Y:S01]  /*0b70*/  UMOV UR10, 0xd916872b ;  /* 0xd916872b000a7882 */ /* 0x000fe20000000000 */
[----:B------:R-:W-:-:S08]  /*0b80*/  UMOV UR11, 0x3feff7ce ;  /* 0x3feff7ce000b7882 */ /* 0x000fd00000000000 */
[----:B------:R-:W-:Y:S02]  /*0b90*/  FSEL R4, R4, -5.18969622528000000000e+11, P0 ;  /* 0xd2f1aa0004047808 */ /* 0x000fe40000000000 */
[----:B------:R-:W-:Y:S02]  /*0ba0*/  FSEL R5, R5, 0.81399995088577270508, P0 ;  /* 0x3f50624d05057808 */ /* 0x000fe40000000000 */
[----:B------:R-:W-:-:S04]  /*0bb0*/  LEA R16, P0, R43, UR8, 0x3 ;  /* 0x000000082b107c11 */ /* 0x000fc8000f8018ff */
[----:B------:R-:W-:Y:S01]  /*0bc0*/  DFMA R18, R18, UR10, R4 ;  /* 0x0000000a12127c2b */ /* 0x000fe20008000004 */
[----:B------:R-:W-:-:S06]  /*0bd0*/  LEA.HI.X R17, R43, UR9, RZ, 0x3, P0 ;  /* 0x000000092b117c11 */ /* 0x000fcc00080f1cff */
[----:B------:R0:W-:Y:S04]  /*0be0*/  STG.E.64 desc[UR4][R2.64], R18 ;  /* 0x0000001202007986 */ /* 0x0001e8000c101b04 */
[----:B------:R-:W2:Y:S04]  /*0bf0*/  LDG.E.64 R20, desc[UR4][R16.64] ;  /* 0x0000000410147981 */ /* 0x000ea8000c1e1b00 */
[----:B------:R-:W5:Y:S01]  /*0c00*/  LDG.E.64 R22, desc[UR4][R22.64] ;  /* 0x0000000416167981 */ /* 0x000f62000c1e1b00 */
[----:B------:R-:W-:Y:S01]  /*0c10*/  BSSY.RECONVERGENT B0, `(.L_x_14) ;  /* 0x0000007000007945 */ /* 0x000fe20003800200 */
[----:B------:R-:W-:Y:S01]  /*0c20*/  IMAD.MOV.U32 R26, RZ, RZ, -0x33333333 ;  /* 0xcccccccdff1a7424 */ /* 0x000fe200078e00ff */
[----:B------:R-:W-:Y:S01]  /*0c30*/  MOV R44, 0xc80 ;  /* 0x00000c80002c7802 */ /* 0x000fe20000000f00 */
[----:B------:R-:W-:-:S02]  /*0c40*/  IMAD.MOV.U32 R7, RZ, RZ, 0x3feccccc ;  /* 0x3fecccccff077424 */ /* 0x000fc400078e00ff */
[----:B--2---:R-:W-:Y:S01]  /*0c50*/  IMAD.MOV.U32 R4, RZ, RZ, R20 ;  /* 0x000000ffff047224 */ /* 0x004fe200078e0014 */
[----:B0-----:R-:W-:-:S07]  /*0c60*/  MOV R5, R21 ;  /* 0x0000001500057202 */ /* 0x001fce0000000f00 */
[----:B-----5:R-:W-:Y:S05]  /*0c70*/  CALL.REL.NOINC `($_Z18updateInputWeightsPdS_S_S_jjjjj17TrainingAlgorithmS_S_S_S_$__internal_accurate_pow) ;  /* 0x0000001800247944 */ /* 0x020fea0003c00000 */
[----:B------:R-:W-:Y:S05]  /*0c80*/  BSYNC.RECONVERGENT B0 ;  /* 0x0000000000007941 */ /* 0x000fea0003800200 */
.L_x_14:
[----:B------:R-:W-:Y:S01]  /*0c90*/  UMOV UR10, 0xcccccccd ;  /* 0xcccccccd000a7882 */ /* 0x000fe20000000000 */
[----:B------:R-:W-:Y:S01]  /*0ca0*/  UMOV UR11, 0x3feccccc ;  /* 0x3feccccc000b7882 */ /* 0x000fe20000000000 */
[----:B------:R-:W-:Y:S01]  /*0cb0*/  BSSY.RECONVERGENT B0, `(.L_x_15) ;  /* 0x000000c000007945 */ /* 0x000fe20003800200 */
[----:B------:R-:W-:-:S10]  /*0cc0*/  DADD R2, R20, UR10 ;  /* 0x0000000a14027e29 */ /* 0x000fd40008000000 */
[----:B------:R-:W-:-:S04]  /*0cd0*/  LOP3.LUT R2, R3, 0x7ff00000, RZ, 0xc0, !PT ;  /* 0x7ff0000003027812 */ /* 0x000fc800078ec0ff */
[----:B------:R-:W-:-:S13]  /*0ce0*/  ISETP.NE.AND P0, PT, R2, 0x7ff00000, PT ;  /* 0x7ff000000200780c */ /* 0x000fda0003f05270 */
[----:B------:R-:W-:Y:S05]  /*0cf0*/  @P0 BRA `(.L_x_16) ;  /* 0x00000000001c0947 */ /* 0x000fea0003800000 */
[----:B------:R-:W-:-:S14]  /*0d00*/  DSETP.NAN.AND P0, PT, R20, R20, PT ;  /* 0x000000141400722a */ /* 0x000fdc0003f08000 */
[----:B------:R-:W-:Y:S01]  /*0d10*/  @P0 DADD R4, R20, UR10 ;  /* 0x0000000a14040e29 */ /* 0x000fe20008000000 */
[----:B------:R-:W-:Y:S10]  /*0d20*/  @P0 BRA `(.L_x_16) ;  /* 0x0000000000100947 */ /* 0x000ff40003800000 */
[----:B------:R-:W-:-:S14]  /*0d30*/  DSETP.NEU.AND P0, PT, |R20|, +INF , PT ;  /* 0x7ff000001400742a */ /* 0x000fdc0003f0d200 */
[----:B------:R-:W-:Y:S01]  /*0d40*/  @!P0 SHF.R.S32.HI R2, RZ, 0x1f, R21 ;  /* 0x0000001fff028819 */ /* 0x000fe20000011415 */
[----:B------:R-:W-:-:S03]  /*0d50*/  @!P0 IMAD.MOV.U32 R4, RZ, RZ, RZ ;  /* 0x000000ffff048224 */ /* 0x000fc600078e00ff */
[----:B------:R-:W-:-:S07]  /*0d60*/  @!P0 LOP3.LUT R5, R2, 0x7ff00000, RZ, 0xc0, !PT ;  /* 0x7ff0000002058812 */ /* 0x000fce00078ec0ff */
.L_x_16:
[----:B------:R-:W-:Y:S05]  /*0d70*/  BSYNC.RECONVERGENT B0 ;  /* 0x0000000000007941 */ /* 0x000fea0003800200 */
.L_x_15:
[----:B------:R-:W-:Y:S01]  /*0d80*/  DADD R4, -R4, 1 ;  /* 0x3ff0000004047429 */ /* 0x000fe20000000100 */
[----:B------:R-:W-:Y:S01]  /*0d90*/  IMAD.MOV.U32 R2, RZ, RZ, 0x1 ;  /* 0x00000001ff027424 */ /* 0x000fe200078e00ff */
[----:B------:R-:W-:Y:S01]  /*0da0*/  DSETP.NEU.AND P1, PT, R20, RZ, PT ;  /* 0x000000ff1400722a */ /* 0x000fe20003f2d000 */
[----:B------:R-:W-:Y:S01]  /*0db0*/  FSETP.GEU.AND P2, PT, |R23|, 6.5827683646048100446e-37, PT ;  /* 0x036000001700780b */ /* 0x000fe20003f4e200 */
[----:B------:R-:W-:Y:S06]  /*0dc0*/  BSSY.RECONVERGENT B0, `(.L_x_17) ;  /* 0x0000017000007945 */ /* 0x000fec0003800200 */
[----:B------:R-:W-:-:S02]  /*0dd0*/  FSEL R25, R5, RZ, P1 ;  /* 0x000000ff05197208 */ /* 0x000fc40000800000 */
[----:B------:R-:W-:Y:S02]  /*0de0*/  FSEL R24, R4, RZ, P1 ;  /* 0x000000ff04187208 */ /* 0x000fe40000800000 */
[----:B------:R-:W0:Y:S04]  /*0df0*/  MUFU.RCP64H R3, R25 ;  /* 0x0000001900037308 */ /* 0x000e280000001800 */
[----:B0-----:R-:W-:-:S08]  /*0e00*/  DFMA R4, -R24, R2, 1 ;  /* 0x3ff000001804742b */ /* 0x001fd00000000102 */
[----:B------:R-:W-:-:S08]  /*0e10*/  DFMA R4, R4, R4, R4 ;  /* 0x000000040404722b */ /* 0x000fd00000000004 */
[----:B------:R-:W-:-:S08]  /*0e20*/  DFMA R4, R2, R4, R2 ;  /* 0x000000040204722b */ /* 0x000fd00000000002 */
[----:B------:R-:W-:-:S08]  /*0e30*/  DFMA R2, -R24, R4, 1 ;  /* 0x3ff000001802742b */ /* 0x000fd00000000104 */
[----:B------:R-:W-:-:S08]  /*0e40*/  DFMA R2, R4, R2, R4 ;  /* 0x000000020402722b */ /* 0x000fd00000000004 */
[----:B------:R-:W-:-:S08]  /*0e50*/  DMUL R4, R22, R2 ;  /* 0x0000000216047228 */ /* 0x000fd00000000000 */
[----:B------:R-:W-:-:S08]  /*0e60*/  DFMA R26, -R24, R4, R22 ;  /* 0x00000004181a722b */ /* 0x000fd00000000116 */
[----:B------:R-:W-:-:S10]  /*0e70*/  DFMA R2, R2, R26, R4 ;  /* 0x0000001a0202722b */ /* 0x000fd40000000004 */
[----:B------:R-:W-:-:S05]  /*0e80*/  FFMA R4, RZ, R25, R3 ;  /* 0x00000019ff047223 */ /* 0x000fca0000000003 */
[----:B------:R-:W-:-:S13]  /*0e90*/  FSETP.GT.AND P0, PT, |R4|, 1.469367938527859385e-39, PT ;  /* 0x001000000400780b */ /* 0x000fda0003f04200 */
[----:B------:R-:W-:Y:S05]  /*0ea0*/  @P0 BRA P2, `(.L_x_18) ;  /* 0x0000000000200947 */ /* 0x000fea0001000000 */
[----:B------:R-:W-:Y:S01]  /*0eb0*/  IMAD.MOV.U32 R4, RZ, RZ, R22 ;  /* 0x000000ffff047224 */ /* 0x000fe200078e0016 */
[----:B------:R-:W-:Y:S01]  /*0ec0*/  MOV R36, 0xf10 ;  /* 0x00000f1000247802 */ /* 0x000fe20000000f00 */
[----:B------:R-:W-:Y:S01]  /*0ed0*/  IMAD.MOV.U32 R5, RZ, RZ, R23 ;  /* 0x000000ffff057224 */ /* 0x000fe200078e0017 */
[----:B------:R-:W-:Y:S01]  /*0ee0*/  MOV R23, R25 ;  /* 0x0000001900177202 */ /* 0x000fe20000000f00 */
[----:B------:R-:W-:-:S07]  /*0ef0*/  IMAD.MOV.U32 R22, RZ, RZ, R24 ;  /* 0x000000ffff167224 */ /* 0x000fce00078e0018 */
[----:B------:R-:W-:Y:S05]  /*0f00*/  CALL.REL.NOINC `($__internal_0_$__cuda_sm20_div_rn_f64_full) ;  /* 0x0000000c005c7944 */ /* 0x000fea0003c00000 */
[----:B------:R-:W-:Y:S02]  /*0f10*/  IMAD.MOV.U32 R2, RZ, RZ, R4 ;  /* 0x000000ffff027224 */ /* 0x000fe400078e0004 */
[----:B------:R-:W-:-:S07]  /*0f20*/  IMAD.MOV.U32 R3, RZ, RZ, R5 ;  /* 0x000000ffff037224 */ /* 0x000fce00078e0005 */
.L_x_18:
[----:B------:R-:W-:Y:S05]  /*0f30*/  BSYNC.RECONVERGENT B0 ;  /* 0x0000000000007941 */ /* 0x000fea0003800200 */
.L_x_17:
[----:B------:R-:W-:Y:S01]  /*0f40*/  BSSY.RECONVERGENT B0, `(.L_x_19) ;  /* 0x0000007000007945 */ /* 0x000fe20003800200 */
[----:B------:R-:W-:Y:S01]  /*0f50*/  IMAD.MOV.U32 R26, RZ, RZ, -0x26e978d5 ;  /* 0xd916872bff1a7424 */ /* 0x000fe200078e00ff */
[----:B------:R-:W-:Y:S01]  /*0f60*/  MOV R5, R21 ;  /* 0x0000001500057202 */ /* 0x000fe20000000f00 */
[----:B------:R-:W-:Y:S01]  /*0f70*/  IMAD.MOV.U32 R7, RZ, RZ, 0x3feff7ce ;  /* 0x3feff7ceff077424 */ /* 0x000fe200078e00ff */
[----:B------:R-:W-:Y:S01]  /*0f80*/  MOV R44, 0xfb0 ;  /* 0x00000fb0002c7802 */ /* 0x000fe20000000f00 */
[----:B------:R-:W-:-:S07]  /*0f90*/  IMAD.MOV.U32 R4, RZ, RZ, R20 ;  /* 0x000000ffff047224 */ /* 0x000fce00078e0014 */
[----:B------:R-:W-:Y:S05]  /*0fa0*/  CALL.REL.NOINC `($_Z18updateInputWeightsPdS_S_S_jjjjj17TrainingAlgorithmS_S_S_S_$__internal_accurate_pow) ;  /* 0x0000001400587944 */ /* 0x000fea0003c00000 */
[----:B------:R-:W-:Y:S05]  /*0fb0*/  BSYNC.RECONVERGENT B0 ;  /* 0x0000000000007941 */ /* 0x000fea0003800200 */
.L_x_19:
        /* <DEDUP_REMOVED lines=14> */
.L_x_21:
[----:B------:R-:W-:Y:S05]  /*10a0*/  BSYNC.RECONVERGENT B0 ;  /* 0x0000000000007941 */ /* 0x000fea0003800200 */
.L_x_20:
[----:B------:R-:W-:Y:S01]  /*10b0*/  DADD R4, -R4, 1 ;  /* 0x3ff0000004047429 */ /* 0x000fe20000000100 */
[----:B------:R-:W-:Y:S09]  /*10c0*/  BSSY.RECONVERGENT B0, `(.L_x_22) ;  /* 0x0000015000007945 */ /* 0x000ff20003800200 */
[----:B------:R-:W-:-:S02]  /*10d0*/  FSEL R23, R5, RZ, P1 ;  /* 0x000000ff05177208 */ /* 0x000fc40000800000 */
[----:B------:R-:W-:Y:S01]  /*10e0*/  FSEL R22, R4, RZ, P1 ;  /* 0x000000ff04167208 */ /* 0x000fe20000800000 */
[----:B------:R-:W-:Y:S01]  /*10f0*/  IMAD.MOV.U32 R4, RZ, RZ, 0x1 ;  /* 0x00000001ff047424 */ /* 0x000fe200078e00ff */
[----:B------:R-:W0:Y:S01]  /*1100*/  MUFU.RCP64H R5, R23 ;  /* 0x0000001700057308 */ /* 0x000e220000001800 */
[----:B------:R-:W-:-:S04]  /*1110*/  FSETP.GEU.AND P1, PT, |R19|, 6.5827683646048100446e-37, PT ;  /* 0x036000001300780b */ /* 0x000fc80003f2e200 */
        /* <DEDUP_REMOVED lines=15> */
.L_x_23:
[----:B------:R-:W-:Y:S05]  /*1210*/  BSYNC.RECONVERGENT B0 ;  /* 0x0000000000007941 */ /* 0x000fea0003800200 */
.L_x_22:
[----:B------:R-:W-:Y:S01]  /*1220*/  UMOV UR10, 0x9abcaf48 ;  /* 0x9abcaf48000a7882 */ /* 0x000fe20000000000 */
[----:B------:R-:W-:Y:S01]  /*1230*/  UMOV UR11, 0x3e7ad7f2 ;  /* 0x3e7ad7f2000b7882 */ /* 0x000fe20000000000 */
[----:B------:R-:W-:Y:S01]  /*1240*/  MOV R22, 0x0 ;  /* 0x0000000000167802 */ /* 0x000fe20000000f00 */
[----:B------:R-:W-:Y:S01]  /*1250*/  DADD R24, R4, UR10 ;  /* 0x0000000a04187e29 */ /* 0x000fe20008000000 */
[----:B------:R-:W-:Y:S01]  /*1260*/  IMAD.MOV.U32 R23, RZ, RZ, 0x3fd80000 ;  /* 0x3fd80000ff177424 */ /* 0x000fe200078e00ff */
[----:B------:R-:W-:Y:S01]  /*1270*/  DADD R28, R20, 1 ;  /* 0x3ff00000141c7429 */ /* 0x000fe20000000000 */
[----:B------:R-:W-:Y:S01]  /*1280*/  UMOV UR10, 0x47ae147b ;  /* 0x47ae147b000a7882 */ /* 0x000fe20000000000 */
[----:B------:R-:W-:Y:S01]  /*1290*/  UMOV UR11, 0x3f847ae1 ;  /* 0x3f847ae1000b7882 */ /* 0x000fe20000000000 */
[----:B------:R-:W-:Y:S01]  /*12a0*/  BSSY.RECONVERGENT B0, `(.L_x_24) ;  /* 0x000001c000007945 */ /* 0x000fe20003800200 */
[----:B------:R-:W0:Y:S03]  /*12b0*/  MUFU.RSQ64H R5, R25 ;  /* 0x0000001900057308 */ /* 0x000e260000001c00 */
[----:B------:R1:W-:Y:S01]  /*12c0*/  STG.E.64 desc[UR4][R16.64], R28 ;  /* 0x0000001c10007986 */ /* 0x0003e2000c101b04 */
[----:B------:R-:W-:-:S05]  /*12d0*/  VIADD R4, R25, 0xfcb00000 ;  /* 0xfcb0000019047836 */ /* 0x000fca0000000000 */
[----:B------:R-:W-:Y:S01]  /*12e0*/  ISETP.GE.U32.AND P0, PT, R4, 0x7ca00000, PT ;  /* 0x7ca000000400780c */ /* 0x000fe20003f06070 */
[----:B0-----:R-:W-:-:S08]  /*12f0*/  DMUL R18, R4, R4 ;  /* 0x0000000404127228 */ /* 0x001fd00000000000 */
        /* <DEDUP_REMOVED lines=10> */
[----:B-1----:R-:W-:Y:S10]  /*13a0*/  @!P0 BRA `(.L_x_25) ;  /* 0x00000000002c8947 */ /* 0x002ff40003800000 */
[----:B------:R-:W-:Y:S01]  /*13b0*/  IMAD.MOV.U32 R2, RZ, RZ, R24 ;  /* 0x000000ffff027224 */ /* 0x000fe200078e0018 */
[----:B------:R-:W-:Y:S01]  /*13c0*/  MOV R21, R25 ;  /* 0x0000001900157202 */ /* 0x000fe20000000f00 */
[----:B------:R-:W-:Y:S01]  /*13d0*/  IMAD.MOV.U32 R16, RZ, RZ, R30 ;  /* 0x000000ffff107224 */ /* 0x000fe200078e001e */
[----:B------:R-:W-:Y:S01]  /*13e0*/  MOV R20, 0x1440 ;  /* 0x0000144000147802 */ /* 0x000fe20000000f00 */
[----:B------:R-:W-:Y:S02]  /*13f0*/  IMAD.MOV.U32 R24, RZ, RZ, R32 ;  /* 0x000000ffff187224 */ /* 0x000fe400078e0020 */
[----:B------:R-:W-:Y:S02]  /*1400*/  IMAD.MOV.U32 R3, RZ, RZ, R33 ;  /* 0x000000ffff037224 */ /* 0x000fe400078e0021 */
[----:B------:R-:W-:Y:S02]  /*1410*/  IMAD.MOV.U32 R7, RZ, RZ, R4 ;  /* 0x000000ffff077224 */ /* 0x000fe400078e0004 */
[----:B------:R-:W-:-:S07]  /*1420*/  IMAD.MOV.U32 R25, RZ, RZ, R27 ;  /* 0x000000ffff197224 */ /* 0x000fce00078e001b */
[----:B------:R-:W-:Y:S05]  /*1430*/  CALL.REL.NOINC `($__internal_1_$__cuda_sm20_dsqrt_rn_f64_mediumpath_v1) ;  /* 0x0000000c00807944 */ /* 0x000fea0003c00000 */
[----:B------:R-:W-:Y:S01]  /*1440*/  IMAD.MOV.U32 R20, RZ, RZ, R16 ;  /* 0x000000ffff147224 */ /* 0x000fe200078e0010 */
[----:B------:R-:W-:-:S07]  /*1450*/  MOV R21, R17 ;  /* 0x0000001100157202 */ /* 0x000fce0000000f00 */
.L_x_25:
[----:B------:R-:W-:Y:S05]  /*1460*/  BSYNC.RECONVERGENT B0 ;  /* 0x0000000000007941 */ /* 0x000fea0003800200 */
.L_x_24:
        /* <DEDUP_REMOVED lines=17> */
[----:B------:R-:W-:Y:S02]  /*1580*/  IMAD.MOV.U32 R5, RZ, RZ, R19 ;  /* 0x000000ffff057224 */ /* 0x000fe400078e0013 */
[----:B------:R-:W-:Y:S02]  /*1590*/  IMAD.MOV.U32 R22, RZ, RZ, R20 ;  /* 0x000000ffff167224 */ /* 0x000fe400078e0014 */
[----:B------:R-:W-:-:S07]  /*15a0*/  IMAD.MOV.U32 R23, RZ, RZ, R21 ;  /* 0x000000ffff177224 */ /* 0x000fce00078e0015 */
[----:B------:R-:W-:Y:S05]  /*15b0*/  CALL.REL.NOINC `($__internal_0_$__cuda_sm20_div_rn_f64_full) ;  /* 0x0000000400b07944 */ /* 0x000fea0003c00000 */
[----:B------:R-:W-:Y:S01]  /*15c0*/  MOV R2, R4 ;  /* 0x0000000400027202 */ /* 0x000fe20000000f00 */
[----:B------:R-:W-:-:S07]  /*15d0*/  IMAD.MOV.U32 R3, RZ, RZ, R5 ;  /* 0x000000ffff037224 */ /* 0x000fce00078e0005 */
.L_x_27:
[----:B------:R-:W-:Y:S05]  /*15e0*/  BSYNC.RECONVERGENT B0 ;  /* 0x0000000000007941 */ /* 0x000fea0003800200 */
.L_x_26:
[----:B------:R-:W-:Y:S02]  /*15f0*/  IMAD.MOV.U32 R4, RZ, RZ, R2 ;  /* 0x000000ffff047224 */ /* 0x000fe400078e0002 */
[----:B------:R-:W-:Y:S01]  /*1600*/  IMAD.MOV.U32 R5, RZ, RZ, R3 ;  /* 0x000000ffff057224 */ /* 0x000fe200078e0003 */
[----:B------:R-:W-:Y:S06]  /*1610*/  BRA `(.L_x_2) ;  /* 0x0000000400687947 */ /* 0x000fec0003800000 */
.L_x_10:
[----:B------:R-:W-:-:S05]  /*1620*/  IMAD.WIDE.U32 R2, R43, 0x8, R12 ;  /* 0x000000082b027825 */ /* 0x000fca00078e000c */
        /* <DEDUP_REMOVED lines=9> */
.L_x_28:
        /* <DEDUP_REMOVED lines=14> */
.L_x_30:
[----:B------:R-:W-:Y:S05]  /*17a0*/  BSYNC.RECONVERGENT B0 ;  /* 0x0000000000007941 */ /* 0x000fea0003800200 */
.L_x_29:
[----:B------:R-:W-:Y:S01]  /*17b0*/  UMOV UR10, 0x66666666 ;  /* 0x66666666000a7882 */ /* 0x000fe20000000000 */
[----:B------:R-:W-:Y:S01]  /*17c0*/  UMOV UR11, 0x3fe66666 ;  /* 0x3fe66666000b7882 */ /* 0x000fe20000000000 */
[----:B------:R-:W-:Y:S01]  /*17d0*/  DSETP.NEU.AND P0, PT, R16, 1, PT ;  /* 0x3ff000001000742a */ /* 0x000fe20003f0d000 */
[----:B------:R-:W-:Y:S01]  /*17e0*/  IMAD.MOV.U32 R22, RZ, RZ, 0x0 ;  /* 0x00000000ff167424 */ /* 0x000fe200078e00ff */
[----:B------:R-:W-:Y:S01]  /*17f0*/  DMUL R4, R4, UR10 ;  /* 0x0000000a04047c28 */ /* 0x000fe20008000000 */
[----:B------:R-:W-:Y:S01]  /*1800*/  UMOV UR10, 0x33333333 ;  /* 0x33333333000a7882 */ /* 0x000fe20000000000 */
[----:B------:R-:W-:Y:S01]  /*1810*/  UMOV UR11, 0x3fd33333 ;  /* 0x3fd33333000b7882 */ /* 0x000fe20000000000 */
[----:B------:R-:W-:Y:S01]  /*1820*/  IMAD.MOV.U32 R23, RZ, RZ, 0x3fd80000 ;  /* 0x3fd80000ff177424 */ /* 0x000fe200078e00ff */
[----:B------:R-:W-:Y:S06]  /*1830*/  BSSY.RECONVERGENT B0, `(.L_x_31) ;  /* 0x0000020000007945 */ /* 0x000fec0003800200 */
[----:B------:R-:W-:-:S02]  /*1840*/  FSEL R26, R4, 2.72008302207532160516e+23, P0 ;  /* 0x66666666041a7808 */ /* 0x000fc40000000000 */
[----:B------:R-:W-:-:S06]  /*1850*/  FSEL R27, R5, 1.7999999523162841797, P0 ;  /* 0x3fe66666051b7808 */ /* 0x000fcc0000000000 */
[----:B------:R-:W-:Y:S01]  /*1860*/  DFMA R26, R18, UR10, R26 ;  /* 0x0000000a121a7c2b */ /* 0x000fe2000800001a */
[----:B------:R-:W-:Y:S01]  /*1870*/  UMOV UR10, 0x9abcaf48 ;  /* 0x9abcaf48000a7882 */ /* 0x000fe20000000000 */
[----:B------:R-:W-:-:S05]  /*1880*/  UMOV UR11, 0x3e7ad7f2 ;  /* 0x3e7ad7f2000b7882 */ /* 0x000fca0000000000 */
        /* <DEDUP_REMOVED lines=14> */
[----:B------:R-:W-:Y:S01]  /*1970*/  IADD3 R25, PT, PT, R29, -0x100000, RZ ;  /* 0xfff000001d197810 */ /* 0x000fe20007ffe0ff */
[----:B------:R-:W-:-:S05]  /*1980*/  IMAD.MOV.U32 R24, RZ, RZ, R28 ;  /* 0x000000ffff187224 */ /* 0x000fca00078e001c */
        /* <DEDUP_REMOVED lines=10> */
.L_x_32:
[----:B------:R-:W-:Y:S05]  /*1a30*/  BSYNC.RECONVERGENT B0 ;  /* 0x0000000000007941 */ /* 0x000fea0003800200 */
.L_x_31:
        /* <DEDUP_REMOVED lines=19> */
[----:B------:R-:W-:Y:S02]  /*1b70*/  IMAD.MOV.U32 R2, RZ, RZ, R4 ;  /* 0x000000ffff027224 */ /* 0x000fe400078e0004 */
[----:B------:R-:W-:-:S07]  /*1b80*/  IMAD.MOV.U32 R3, RZ, RZ, R5 ;  /* 0x000000ffff037224 */ /* 0x000fce00078e0005 */
.L_x_34:
[----:B------:R-:W-:Y:S05]  /*1b90*/  BSYNC.RECONVERGENT B0 ;  /* 0x0000000000007941 */ /* 0x000fea0003800200 */
.L_x_33:
[----:B------:R-:W-:Y:S01]  /*1ba0*/  MOV R4, R2 ;  /* 0x0000000200047202 */ /* 0x000fe20000000f00 */
[----:B------:R-:W-:-:S07]  /*1bb0*/  IMAD.MOV.U32 R5, RZ, RZ, R3 ;  /* 0x000000ffff057224 */ /* 0x000fce00078e0003 */
.L_x_2:
[----:B------:R-:W0:Y:S01]  /*1bc0*/  LDC.64 R2, c[0x0][0x388] ;  /* 0x0000e200ff027b82 */ /* 0x000e220000000a00 */
[----:B------:R1:W-:Y:S01]  /*1bd0*/  STG.E.64 desc[UR4][R14.64], R4 ;  /* 0x000000040e007986 */ /* 0x0003e2000c101b04 */
[----:B0-----:R-:W-:-:S05]  /*1be0*/  IMAD.WIDE.U32 R2, R43, 0x8, R2 ;  /* 0x000000082b027825 */ /* 0x001fca00078e0002 */
[----:B------:R-:W2:Y:S01]  /*1bf0*/  LDG.E.64 R16, desc[UR4][R2.64] ;  /* 0x0000000402107981 */ /* 0x000ea2000c1e1b00 */
[----:B------:R-:W-:Y:S02]  /*1c00*/  VIADD R0, R0, 0x1 ;  /* 0x0000000100007836 */ /* 0x000fe40000000000 */
[----:B------:R-:W-:Y:S02]  /*1c10*/  VIADD R6, R6, 0x1 ;  /* 0x0000000106067836 */ /* 0x000fe40000000000 */
[----:B------:R-:W-:Y:S01]  /*1c20*/  IMAD.IADD R43, R43, 0x1, R42 ;  /* 0x000000012b2b7824 */ /* 0x000fe200078e022a */
[----:B------:R-:W-:Y:S01]  /*1c30*/  ISETP.NE.AND P0, PT, R0, 0x1, PT ;  /* 0x000000010000780c */ /* 0x000fe20003f05270 */
[----:B--2---:R-:W-:-:S07]  /*1c40*/  DADD R16, R4, R16 ;  /* 0x0000000004107229 */ /* 0x004fce0000000010 */
[----:B------:R1:W-:Y:S05]  /*1c50*/  STG.E.64 desc[UR4][R2.64], R16 ;  /* 0x0000001002007986 */ /* 0x0003ea000c101b04 */
[----:B------:R-:W-:Y:S05]  /*1c60*/  @P0 BRA `(.L_x_35) ;  /* 0xffffffe400680947 */ /* 0x000fea000383ffff */
[----:B------:R-:W-:Y:S05]  /*1c70*/  EXIT ;  /* 0x000000000000794d */ /* 0x000fea0003800000 */
        .weak           $__internal_0_$__cuda_sm20_div_rn_f64_full
        .type           $__internal_0_$__cuda_sm20_div_rn_f64_full,@function
        .size           $__internal_0_$__cuda_sm20_div_rn_f64_full,($__internal_1_$__cuda_sm20_dsqrt_rn_f64_mediumpath_v1 - $__internal_0_$__cuda_sm20_div_rn_f64_full)
$__internal_0_$__cuda_sm20_div_rn_f64_full:
[C---:B------:R-:W-:Y:S01]  /*1c80*/  FSETP.GEU.AND P0, PT, |R23|.reuse, 1.469367938527859385e-39, PT ;  /* 0x001000001700780b */ /* 0x040fe20003f0e200 */
[----:B------:R-:W-:Y:S01]  /*1c90*/  BSSY.RECONVERGENT B1, `(.L_x_36) ;  /* 0x0000056000017945 */ /* 0x000fe20003800200 */
[----:B------:R-:W-:Y:S02]  /*1ca0*/  LOP3.LUT R24, R23, 0x800fffff, RZ, 0xc0, !PT ;  /* 0x800fffff17187812 */ /* 0x000fe400078ec0ff */
[C---:B------:R-:W-:Y:S02]  /*1cb0*/  FSETP.GEU.AND P3, PT, |R5|.reuse, 1.469367938527859385e-39, PT ;  /* 0x001000000500780b */ /* 0x040fe40003f6e200 */
[----:B------:R-:W-:Y:S01]  /*1cc0*/  LOP3.LUT R25, R24, 0x3ff00000, RZ, 0xfc, !PT ;  /* 0x3ff0000018197812 */ /* 0x000fe200078efcff */
[----:B------:R-:W-:Y:S01]  /*1cd0*/  IMAD.MOV.U32 R24, RZ, RZ, R22 ;  /* 0x000000ffff187224 */ /* 0x000fe200078e0016 */
[----:B------:R-:W-:Y:S02]  /*1ce0*/  MOV R28, 0x1 ;  /* 0x00000001001c7802 */ /* 0x000fe40000000f00 */
[----:B------:R-:W-:-:S02]  /*1cf0*/  LOP3.LUT R34, R5, 0x7ff00000, RZ, 0xc0, !PT ;  /* 0x7ff0000005227812 */ /* 0x000fc400078ec0ff */
[C---:B------:R-:W-:Y:S01]  /*1d00*/  LOP3.LUT R35, R23.reuse, 0x7ff00000, RZ, 0xc0, !PT ;  /* 0x7ff0000017237812 */ /* 0x040fe200078ec0ff */
[----:B------:R-:W-:Y:S02]  /*1d10*/  @!P0 DMUL R24, R22, 8.98846567431157953865e+307 ;  /* 0x7fe0000016188828 */ /* 0x000fe40000000000 */
[----:B------:R-:W-:Y:S01]  /*1d20*/  IMAD.MOV.U32 R37, RZ, RZ, R34 ;  /* 0x000000ffff257224 */ /* 0x000fe200078e0022 */
[C---:B------:R-:W-:Y:S02]  /*1d30*/  ISETP.GE.U32.AND P2, PT, R34.reuse, R35, PT ;  /* 0x000000232200720c */ /* 0x040fe40003f46070 */
[----:B------:R-:W-:Y:S01]  /*1d40*/  @!P3 LOP3.LUT R7, R23, 0x7ff00000, RZ, 0xc0, !PT ;  /* 0x7ff000001707b812 */ /* 0x000fe200078ec0ff */
[----:B------:R-:W0:Y:S03]  /*1d50*/  MUFU.RCP64H R29, R25 ;  /* 0x00000019001d7308 */ /* 0x000e260000001800 */
[----:B------:R-:W-:Y:S01]  /*1d60*/  @!P3 ISETP.GE.U32.AND P4, PT, R34, R7, PT ;  /* 0x000000072200b20c */ /* 0x000fe20003f86070 */
[----:B------:R-:W-:Y:S01]  /*1d70*/  IMAD.MOV.U32 R7, RZ, RZ, 0x1ca00000 ;  /* 0x1ca00000ff077424 */ /* 0x000fe200078e00ff */
[----:B------:R-:W-:-:S04]  /*1d80*/  @!P0 LOP3.LUT R35, R25, 0x7ff00000, RZ, 0xc0, !PT ;  /* 0x7ff0000019238812 */ /* 0x000fc800078ec0ff */
[----:B------:R-:W-:Y:S02]  /*1d90*/  @!P3 SEL R31, R7, 0x63400000, !P4 ;  /* 0x63400000071fb807 */ /* 0x000fe40006000000 */
[----:B------:R-:W-:Y:S02]  /*1da0*/  IADD3 R39, PT, PT, R35, -0x1, RZ ;  /* 0xffffffff23277810 */ /* 0x000fe40007ffe0ff */
[----:B------:R-:W-:Y:S01]  /*1db0*/  @!P3 LOP3.LUT R32, R31, 0x80000000, R5, 0xf8, !PT ;  /* 0x800000001f20b812 */ /* 0x000fe200078ef805 */
[----:B0-----:R-:W-:-:S03]  /*1dc0*/  DFMA R26, R28, -R24, 1 ;  /* 0x3ff000001c1a742b */ /* 0x001fc60000000818 */
[----:B------:R-:W-:Y:S01]  /*1dd0*/  @!P3 LOP3.LUT R33, R32, 0x100000, RZ, 0xfc, !PT ;  /* 0x001000002021b812 */ /* 0x000fe200078efcff */
[----:B------:R-:W-:-:S04]  /*1de0*/  @!P3 IMAD.MOV.U32 R32, RZ, RZ, RZ ;  /* 0x000000ffff20b224 */ /* 0x000fc800078e00ff */
[----:B------:R-:W-:-:S08]  /*1df0*/  DFMA R26, R26, R26, R26 ;  /* 0x0000001a1a1a722b */ /* 0x000fd0000000001a */
[----:B------:R-:W-:Y:S01]  /*1e00*/  DFMA R28, R28, R26, R28 ;  /* 0x0000001a1c1c722b */ /* 0x000fe2000000001c */
[----:B------:R-:W-:Y:S01]  /*1e10*/  SEL R27, R7, 0x63400000, !P2 ;  /* 0x63400000071b7807 */ /* 0x000fe20005000000 */
[----:B------:R-:W-:-:S03]  /*1e20*/  IMAD.MOV.U32 R26, RZ, RZ, R4 ;  /* 0x000000ffff1a7224 */ /* 0x000fc600078e0004 */
[----:B------:R-:W-:-:S03]  /*1e30*/  LOP3.LUT R27, R27, 0x800fffff, R5, 0xf8, !PT ;  /* 0x800fffff1b1b7812 */ /* 0x000fc600078ef805 */
[----:B------:R-:W-:-:S03]  /*1e40*/  DFMA R30, R28, -R24, 1 ;  /* 0x3ff000001c1e742b */ /* 0x000fc60000000818 */
[----:B------:R-:W-:-:S05]  /*1e50*/  @!P3 DFMA R26, R26, 2, -R32 ;  /* 0x400000001a1ab82b */ /* 0x000fca0000000820 */
[----:B------:R-:W-:-:S05]  /*1e60*/  DFMA R30, R28, R30, R28 ;  /* 0x0000001e1c1e722b */ /* 0x000fca000000001c */
[----:B------:R-:W-:-:S03]  /*1e70*/  @!P3 LOP3.LUT R37, R27, 0x7ff00000, RZ, 0xc0, !PT ;  /* 0x7ff000001b25b812 */ /* 0x000fc600078ec0ff */
[----:B------:R-:W-:Y:S02]  /*1e80*/  DMUL R28, R30, R26 ;  /* 0x0000001a1e1c7228 */ /* 0x000fe40000000000 */
[----:B------:R-:W-:-:S05]  /*1e90*/  VIADD R38, R37, 0xffffffff ;  /* 0xffffffff25267836 */ /* 0x000fca0000000000 */
[----:B------:R-:W-:Y:S01]  /*1ea0*/  ISETP.GT.U32.AND P0, PT, R38, 0x7feffffe, PT ;  /* 0x7feffffe2600780c */ /* 0x000fe20003f04070 */
[----:B------:R-:W-:-:S03]  /*1eb0*/  DFMA R32, R28, -R24, R26 ;  /* 0x800000181c20722b */ /* 0x000fc6000000001a */
[----:B------:R-:W-:-:S05]  /*1ec0*/  ISETP.GT.U32.OR P0, PT, R39, 0x7feffffe, P0 ;  /* 0x7feffffe2700780c */ /* 0x000fca0000704470 */
[----:B------:R-:W-:-:S08]  /*1ed0*/  DFMA R32, R30, R32, R28 ;  /* 0x000000201e20722b */ /* 0x000fd0000000001c */
[----:B------:R-:W-:Y:S05]  /*1ee0*/  @P0 BRA `(.L_x_37) ;  /* 0x00000000006c0947 */ /* 0x000fea0003800000 */
[----:B------:R-:W-:-:S04]  /*1ef0*/  LOP3.LUT R5, R23, 0x7ff00000, RZ, 0xc0, !PT ;  /* 0x7ff0000017057812 */ /* 0x000fc800078ec0ff */
[CC--:B------:R-:W-:Y:S02]  /*1f00*/  VIADDMNMX R4, R34.reuse, -R5.reuse, 0xb9600000, !PT ;  /* 0xb960000022047446 */ /* 0x0c0fe40007800905 */
[----:B------:R-:W-:Y:S02]  /*1f10*/  ISETP.GE.U32.AND P0, PT, R34, R5, PT ;  /* 0x000000052200720c */ /* 0x000fe40003f06070 */
[----:B------:R-:W-:Y:S02]  /*1f20*/  VIMNMX R4, PT, PT, R4, 0x46a00000, PT ;  /* 0x46a0000004047848 */ /* 0x000fe40003fe0100 */
[----:B------:R-:W-:-:S05]  /*1f30*/  SEL R7, R7, 0x63400000, !P0 ;  /* 0x6340000007077807 */ /* 0x000fca0004000000 */
[----:B------:R-:W-:Y:S02]  /*1f40*/  IMAD.IADD R30, R4, 0x1, -R7 ;  /* 0x00000001041e7824 */ /* 0x000fe400078e0a07 */
[----:B------:R-:W-:Y:S02]  /*1f50*/  IMAD.MOV.U32 R4, RZ, RZ, RZ ;  /* 0x000000ffff047224 */ /* 0x000fe400078e00ff */
[----:B------:R-:W-:-:S06]  /*1f60*/  VIADD R5, R30, 0x7fe00000 ;  /* 0x7fe000001e057836 */ /* 0x000fcc0000000000 */
[----:B------:R-:W-:-:S10]  /*1f70*/  DMUL R28, R32, R4 ;  /* 0x00000004201c7228 */ /* 0x000fd40000000000 */
[----:B------:R-:W-:-:S13]  /*1f80*/  FSETP.GTU.AND P0, PT, |R29|, 1.469367938527859385e-39, PT ;  /* 0x001000001d00780b */ /* 0x000fda0003f0c200 */
[----:B------:R-:W-:Y:S05]  /*1f90*/  @P0 BRA `(.L_x_38) ;  /* 0x0000000000940947 */ /* 0x000fea0003800000 */
[----:B------:R-:W-:Y:S01]  /*1fa0*/  DFMA R24, R32, -R24, R26 ;  /* 0x800000182018722b */ /* 0x000fe2000000001a */
[----:B------:R-:W-:-:S09]  /*1fb0*/  IMAD.MOV.U32 R4, RZ, RZ, RZ ;  /* 0x000000ffff047224 */ /* 0x000fd200078e00ff */
[C---:B------:R-:W-:Y:S02]  /*1fc0*/  FSETP.NEU.AND P0, PT, R25.reuse, RZ, PT ;  /* 0x000000ff1900720b */ /* 0x040fe40003f0d000 */
[----:B------:R-:W-:-:S04]  /*1fd0*/  LOP3.LUT R7, R25, 0x80000000, R23, 0x48, !PT ;  /* 0x8000000019077812 */ /* 0x000fc800078e4817 */
[----:B------:R-:W-:-:S07]  /*1fe0*/  LOP3.LUT R5, R7, R5, RZ, 0xfc, !PT ;  /* 0x0000000507057212 */ /* 0x000fce00078efcff */
[----:B------:R-:W-:Y:S05]  /*1ff0*/  @!P0 BRA `(.L_x_38) ;  /* 0x00000000007c8947 */ /* 0x000fea0003800000 */
[----:B------:R-:W-:Y:S01]  /*2000*/  IMAD.MOV R23, RZ, RZ, -R30 ;  /* 0x000000ffff177224 */ /* 0x000fe200078e0a1e */
[----:B------:R-:W-:Y:S01]  /*2010*/  MOV R22, RZ ;  /* 0x000000ff00167202 */ /* 0x000fe20000000f00 */
[----:B------:R-:W-:-:S05]  /*2020*/  DMUL.RP R4, R32, R4 ;  /* 0x0000000420047228 */ /* 0x000fca0000008000 */
[----:B------:R-:W-:-:S05]  /*2030*/  DFMA R22, R28, -R22, R32 ;  /* 0x800000161c16722b */ /* 0x000fca0000000020 */
[----:B------:R-:W-:Y:S02]  /*2040*/  LOP3.LUT R7, R5, R7, RZ, 0x3c, !PT ;  /* 0x0000000705077212 */ /* 0x000fe400078e3cff */
[----:B------:R-:W-:-:S04]  /*2050*/  IADD3 R22, PT, PT, -R30, -0x43300000, RZ ;  /* 0xbcd000001e167810 */ /* 0x000fc80007ffe1ff */
[----:B------:R-:W-:-:S04]  /*2060*/  FSETP.NEU.AND P0, PT, |R23|, R22, PT ;  /* 0x000000161700720b */ /* 0x000fc80003f0d200 */
[----:B------:R-:W-:Y:S02]  /*2070*/  FSEL R28, R4, R28, !P0 ;  /* 0x0000001c041c7208 */ /* 0x000fe40004000000 */
[----:B------:R-:W-:Y:S01]  /*2080*/  FSEL R29, R7, R29, !P0 ;  /* 0x0000001d071d7208 */ /* 0x000fe20004000000 */
[----:B------:R-:W-:Y:S06]  /*2090*/  BRA `(.L_x_38) ;  /* 0x0000000000547947 */ /* 0x000fec0003800000 */
.L_x_37:
[----:B------:R-:W-:-:S14]  /*20a0*/  DSETP.NAN.AND P0, PT, R4, R4, PT ;  /* 0x000000040400722a */ /* 0x000fdc0003f08000 */
[----:B------:R-:W-:Y:S05]  /*20b0*/  @P0 BRA `(.L_x_39) ;  /* 0x0000000000440947 */ /* 0x000fea0003800000 */
[----:B------:R-:W-:-:S14]  /*20c0*/  DSETP.NAN.AND P0, PT, R22, R22, PT ;  /* 0x000000161600722a */ /* 0x000fdc0003f08000 */
[----:B------:R-:W-:Y:S05]  /*20d0*/  @P0 BRA `(.L_x_40) ;  /* 0x0000000000300947 */ /* 0x000fea0003800000 */
[----:B------:R-:W-:Y:S01]  /*20e0*/  ISETP.NE.AND P0, PT, R37, R35, PT ;  /* 0x000000232500720c */ /* 0x000fe20003f05270 */
[----:B------:R-:W-:Y:S02]  /*20f0*/  IMAD.MOV.U32 R28, RZ, RZ, 0x0 ;  /* 0x00000000ff1c7424 */ /* 0x000fe400078e00ff */
[----:B------:R-:W-:-:S10]  /*2100*/  IMAD.MOV.U32 R29, RZ, RZ, -0x80000 ;  /* 0xfff80000ff1d7424 */ /* 0x000fd400078e00ff */
[----:B------:R-:W-:Y:S05]  /*2110*/  @!P0 BRA `(.L_x_38) ;  /* 0x0000000000348947 */ /* 0x000fea0003800000 */
[----:B------:R-:W-:Y:S02]  /*2120*/  ISETP.NE.AND P0, PT, R37, 0x7ff00000, PT ;  /* 0x7ff000002500780c */ /* 0x000fe40003f05270 */
[----:B------:R-:W-:Y:S02]  /*2130*/  LOP3.LUT R29, R5, 0x80000000, R23, 0x48, !PT ;  /* 0x80000000051d7812 */ /* 0x000fe400078e4817 */
[----:B------:R-:W-:-:S13]  /*2140*/  ISETP.EQ.OR P0, PT, R35, RZ, !P0 ;  /* 0x000000ff2300720c */ /* 0x000fda0004702670 */
[----:B------:R-:W-:Y:S01]  /*2150*/  @P0 LOP3.LUT R4, R29, 0x7ff00000, RZ, 0xfc, !PT ;  /* 0x7ff000001d040812 */ /* 0x000fe200078efcff */
[----:B------:R-:W-:Y:S02]  /*2160*/  @!P0 IMAD.MOV.U32 R28, RZ, RZ, RZ ;  /* 0x000000ffff1c8224 */ /* 0x000fe400078e00ff */
[----:B------:R-:W-:Y:S02]  /*2170*/  @P0 IMAD.MOV.U32 R28, RZ, RZ, RZ ;  /* 0x000000ffff1c0224 */ /* 0x000fe400078e00ff */
[----:B------:R-:W-:Y:S01]  /*2180*/  @P0 IMAD.MOV.U32 R29, RZ, RZ, R4 ;  /* 0x000000ffff1d0224 */ /* 0x000fe200078e0004 */
[----:B------:R-:W-:Y:S06]  /*2190*/  BRA `(.L_x_38) ;  /* 0x0000000000147947 */ /* 0x000fec0003800000 */
.L_x_40:
[----:B------:R-:W-:Y:S02]  /*21a0*/  LOP3.LUT R29, R23, 0x80000, RZ, 0xfc, !PT ;  /* 0x00080000171d7812 */ /* 0x000fe400078efcff */
[----:B------:R-:W-:Y:S01]  /*21b0*/  MOV R28, R22 ;  /* 0x00000016001c7202 */ /* 0x000fe20000000f00 */
[----:B------:R-:W-:Y:S06]  /*21c0*/  BRA `(.L_x_38) ;  /* 0x0000000000087947 */ /* 0x000fec0003800000 */
.L_x_39:
[----:B------:R-:W-:Y:S01]  /*21d0*/  LOP3.LUT R29, R5, 0x80000, RZ, 0xfc, !PT ;  /* 0x00080000051d7812 */ /* 0x000fe200078efcff */
[----:B------:R-:W-:-:S07]  /*21e0*/  IMAD.MOV.U32 R28, RZ, RZ, R4 ;  /* 0x000000ffff1c7224 */ /* 0x000fce00078e0004 */
.L_x_38:
[----:B------:R-:W-:Y:S05]  /*21f0*/  BSYNC.RECONVERGENT B1 ;  /* 0x0000000000017941 */ /* 0x000fea0003800200 */
.L_x_36:
[----:B------:R-:W-:Y:S02]  /*2200*/  IMAD.MOV.U32 R37, RZ, RZ, 0x0 ;  /* 0x00000000ff257424 */ /* 0x000fe400078e00ff */
[----:B------:R-:W-:Y:S02]  /*2210*/  IMAD.MOV.U32 R4, RZ, RZ, R28 ;  /* 0x000000ffff047224 */ /* 0x000fe400078e001c */
[----:B------:R-:W-:Y:S01]  /*2220*/  IMAD.MOV.U32 R5, RZ, RZ, R29 ;  /* 0x000000ffff057224 */ /* 0x000fe200078e001d */
[----:B------:R-:W-:Y:S06]  /*2230*/  RET.REL.NODEC R36 `(_Z18updateInputWeightsPdS_S_S_jjjjj17TrainingAlgorithmS_S_S_S_) ;  /* 0xffffffdc24707950 */ /* 0x000fec0003c3ffff */
        .weak           $__internal_1_$__cuda_sm20_dsqrt_rn_f64_mediumpath_v1
        .type           $__internal_1_$__cuda_sm20_dsqrt_rn_f64_mediumpath_v1,@function
        .size           $__internal_1_$__cuda_sm20_dsqrt_rn_f64_mediumpath_v1,($_Z18updateInputWeightsPdS_S_S_jjjjj17TrainingAlgorithmS_S_S_S_$__internal_accurate_pow - $__internal_1_$__cuda_sm20_dsqrt_rn_f64_mediumpath_v1)
$__internal_1_$__cuda_sm20_dsqrt_rn_f64_mediumpath_v1:
[----:B------:R-:W-:Y:S01]  /*2240*/  ISETP.GE.U32.AND P0, PT, R7, -0x3400000, PT ;  /* 0xfcc000000700780c */ /* 0x000fe20003f06070 */
[----:B------:R-:W-:Y:S01]  /*2250*/  BSSY.RECONVERGENT B1, `(.L_x_41) ;  /* 0x0000027000017945 */ /* 0x000fe20003800200 */
[----:B------:R-:W-:Y:S01]  /*2260*/  IMAD.MOV.U32 R26, RZ, RZ, R2 ;  /* 0x000000ffff1a7224 */ /* 0x000fe200078e0002 */
[----:B------:R-:W-:Y:S01]  /*2270*/  MOV R27, R21 ;  /* 0x00000015001b7202 */ /* 0x000fe20000000f00 */
[----:B------:R-:W-:Y:S02]  /*2280*/  IMAD.MOV.U32 R2, RZ, RZ, R24 ;  /* 0x000000ffff027224 */ /* 0x000fe400078e0018 */
[----:B------:R-:W-:-:S07]  /*2290*/  IMAD.MOV.U32 R17, RZ, RZ, R25 ;  /* 0x000000ffff117224 */ /* 0x000fce00078e0019 */
[----:B------:R-:W-:Y:S05]  /*22a0*/  @!P0 BRA `(.L_x_42) ;  /* 0x0000000000208947 */ /* 0x000fea0003800000 */
[----:B------:R-:W-:-:S10]  /*22b0*/  DFMA.RM R2, R2, R16, R22 ;  /* 0x000000100202722b */ /* 0x000fd40000004016 */
[----:B------:R-:W-:-:S05]  /*22c0*/  IADD3 R16, P0, PT, R2, 0x1, RZ ;  /* 0x0000000102107810 */ /* 0x000fca0007f1e0ff */
[----:B------:R-:W-:-:S06]  /*22d0*/  IMAD.X R17, RZ, RZ, R3, P0 ;  /* 0x000000ffff117224 */ /* 0x000fcc00000e0603 */
[----:B------:R-:W-:-:S08]  /*22e0*/  DFMA.RP R26, -R2, R16, R26 ;  /* 0x00000010021a722b */ /* 0x000fd0000000811a */
[----:B------:R-:W-:-:S06]  /*22f0*/  DSETP.GT.AND P0, PT, R26, RZ, PT ;  /* 0x000000ff1a00722a */ /* 0x000fcc0003f04000 */
[----:B------:R-:W-:Y:S02]  /*2300*/  FSEL R2, R16, R2, P0 ;  /* 0x0000000210027208 */ /* 0x000fe40000000000 */
[----:B------:R-:W-:Y:S01]  /*2310*/  FSEL R3, R17, R3, P0 ;  /* 0x0000000311037208 */ /* 0x000fe20000000000 */
[----:B------:R-:W-:Y:S06]  /*2320*/  BRA `(.L_x_43) ;  /* 0x0000000000647947 */ /* 0x000fec0003800000 */
.L_x_42:
[----:B------:R-:W-:-:S14]  /*2330*/  DSETP.NE.AND P0, PT, R26, RZ, PT ;  /* 0x000000ff1a00722a */ /* 0x000fdc0003f05000 */
[----:B------:R-:W-:Y:S05]  /*2340*/  @!P0 BRA `(.L_x_44) ;  /* 0x0000000000588947 */ /* 0x000fea0003800000 */
[----:B------:R-:W-:-:S13]  /*2350*/  ISETP.GE.AND P0, PT, R27, RZ, PT ;  /* 0x000000ff1b00720c */ /* 0x000fda0003f06270 */
[----:B------:R-:W-:Y:S02]  /*2360*/  @!P0 IMAD.MOV.U32 R2, RZ, RZ, 0x0 ;  /* 0x00000000ff028424 */ /* 0x000fe400078e00ff */
[----:B------:R-:W-:Y:S01]  /*2370*/  @!P0 IMAD.MOV.U32 R3, RZ, RZ, -0x80000 ;  /* 0xfff80000ff038424 */ /* 0x000fe200078e00ff */
[----:B------:R-:W-:Y:S06]  /*2380*/  @!P0 BRA `(.L_x_43) ;  /* 0x00000000004c8947 */ /* 0x000fec0003800000 */
[----:B------:R-:W-:-:S13]  /*2390*/  ISETP.GT.AND P0, PT, R27, 0x7fefffff, PT ;  /* 0x7fefffff1b00780c */ /* 0x000fda0003f04270 */
[----:B------:R-:W-:Y:S05]  /*23a0*/  @P0 BRA `(.L_x_44) ;  /* 0x0000000000400947 */ /* 0x000fea0003800000 */
[----:B------:R-:W-:Y:S01]  /*23b0*/  DMUL R26, R26, 8.11296384146066816958e+31 ;  /* 0x469000001a1a7828 */ /* 0x000fe20000000000 */
[----:B------:R-:W-:Y:S01]  /*23c0*/  MOV R2, RZ ;  /* 0x000000ff00027202 */ /* 0x000fe20000000f00 */
[----:B------:R-:W-:Y:S02]  /*23d0*/  IMAD.MOV.U32 R22, RZ, RZ, 0x0 ;  /* 0x00000000ff167424 */ /* 0x000fe400078e00ff */
[----:B------:R-:W-:Y:S02]  /*23e0*/  IMAD.MOV.U32 R23, RZ, RZ, 0x3fd80000 ;  /* 0x3fd80000ff177424 */ /* 0x000fe400078e00ff */
[----:B------:R-:W0:Y:S02]  /*23f0*/  MUFU.RSQ64H R3, R27 ;  /* 0x0000001b00037308 */ /* 0x000e240000001c00 */
[----:B0-----:R-:W-:-:S08]  /*2400*/  DMUL R16, R2, R2 ;  /* 0x0000000202107228 */ /* 0x001fd00000000000 */
[----:B------:R-:W-:-:S08]  /*2410*/  DFMA R16, R26, -R16, 1 ;  /* 0x3ff000001a10742b */ /* 0x000fd00000000810 */
[----:B------:R-:W-:Y:S02]  /*2420*/  DFMA R22, R16, R22, 0.5 ;  /* 0x3fe000001016742b */ /* 0x000fe40000000016 */
[----:B------:R-:W-:-:S08]  /*2430*/  DMUL R16, R2, R16 ;  /* 0x0000001002107228 */ /* 0x000fd00000000000 */
[----:B------:R-:W-:-:S08]  /*2440*/  DFMA R16, R22, R16, R2 ;  /* 0x000000101610722b */ /* 0x000fd00000000002 */
[----:B------:R-:W-:Y:S02]  /*2450*/  DMUL R2, R26, R16 ;  /* 0x000000101a027228 */ /* 0x000fe40000000000 */
[----:B------:R-:W-:-:S06]  /*2460*/  VIADD R17, R17, 0xfff00000 ;  /* 0xfff0000011117836 */ /* 0x000fcc0000000000 */
[----:B------:R-:W-:-:S08]  /*2470*/  DFMA R22, R2, -R2, R26 ;  /* 0x800000020216722b */ /* 0x000fd0000000001a */
[----:B------:R-:W-:-:S10]  /*2480*/  DFMA R2, R16, R22, R2 ;  /* 0x000000161002722b */ /* 0x000fd40000000002 */
[----:B------:R-:W-:Y:S01]  /*2490*/  VIADD R3, R3, 0xfcb00000 ;  /* 0xfcb0000003037836 */ /* 0x000fe20000000000 */
[----:B------:R-:W-:Y:S06]  /*24a0*/  BRA `(.L_x_43) ;  /* 0x0000000000047947 */ /* 0x000fec0003800000 */
.L_x_44:
[----:B------:R-:W-:-:S11]  /*24b0*/  DADD R2, R26, R26 ;  /* 0x000000001a027229 */ /* 0x000fd6000000001a */
.L_x_43:
[----:B------:R-:W-:Y:S05]  /*24c0*/  BSYNC.RECONVERGENT B1 ;  /* 0x0000000000017941 */ /* 0x000fea0003800200 */
.L_x_41:
[----:B------:R-:W-:Y:S01]  /*24d0*/  IMAD.MOV.U32 R21, RZ, RZ, 0x0 ;  /* 0x00000000ff157424 */ /* 0x000fe200078e00ff */
[----:B------:R-:W-:Y:S01]  /*24e0*/  MOV R17, R3 ;  /* 0x0000000300117202 */ /* 0x000fe20000000f00 */
[----:B------:R-:W-:Y:S02]  /*24f0*/  IMAD.MOV.U32 R16, RZ, RZ, R2 ;  /* 0x000000ffff107224 */ /* 0x000fe400078e0002 */
[----:B------:R-:W-:Y:S05]  /*2500*/  RET.REL.NODEC R20 `(_Z18updateInputWeightsPdS_S_S_jjjjj17TrainingAlgorithmS_S_S_S_) ;  /* 0xffffffd814bc7950 */ /* 0x000fea0003c3ffff */
        .type           $_Z18updateInputWeightsPdS_S_S_jjjjj17TrainingAlgorithmS_S_S_S_$__internal_accurate_pow,@function
        .size           $_Z18updateInputWeightsPdS_S_S_jjjjj17TrainingAlgorithmS_S_S_S_$__internal_accurate_pow,(.L_x_70 - $_Z18updateInputWeightsPdS_S_S_jjjjj17TrainingAlgorithmS_S_S_S_$__internal_accurate_pow)
$_Z18updateInputWeightsPdS_S_S_jjjjj17TrainingAlgorithmS_S_S_S_$__internal_accurate_pow:
[----:B------:R-:W-:Y:S01]  /*2510*/  ISETP.GT.U32.AND P0, PT, R7, 0xfffff, PT ;  /* 0x000fffff0700780c */ /* 0x000fe20003f04070 */
[--C-:B------:R-:W-:Y:S01]  /*2520*/  IMAD.MOV.U32 R27, RZ, RZ, R7.reuse ;  /* 0x000000ffff1b7224 */ /* 0x100fe200078e0007 */
[----:B------:R-:W-:Y:S01]  /*2530*/  UMOV UR10, 0x7d2cafe2 ;  /* 0x7d2cafe2000a7882 */ /* 0x000fe20000000000 */
[----:B------:R-:W-:Y:S01]  /*2540*/  IMAD.MOV.U32 R30, RZ, RZ, 0x41ad3b5a ;  /* 0x41ad3b5aff1e7424 */ /* 0x000fe200078e00ff */
[----:B------:R-:W-:Y:S01]  /*2550*/  UMOV UR11, 0x3eb0f5ff ;  /* 0x3eb0f5ff000b7882 */ /* 0x000fe20000000000 */
[----:B------:R-:W-:Y:S01]  /*2560*/  IMAD.MOV.U32 R31, RZ, RZ, 0x3ed0f5d2 ;  /* 0x3ed0f5d2ff1f7424 */ /* 0x000fe200078e00ff */
[----:B------:R-:W-:Y:S01]  /*2570*/  SHF.R.U32.HI R7, RZ, 0x14, R7 ;  /* 0x00000014ff077819 */ /* 0x000fe20000011607 */
[----:B------:R-:W-:Y:S01]  /*2580*/  UMOV UR12, 0x3b39803f ;  /* 0x3b39803f000c7882 */ /* 0x000fe20000000000 */
[----:B------:R-:W-:-:S05]  /*2590*/  UMOV UR13, 0x3c7abc9e ;  /* 0x3c7abc9e000d7882 */ /* 0x000fca0000000000 */
[----:B------:R-:W-:-:S10]  /*25a0*/  @!P0 DMUL R24, R26, 1.80143985094819840000e+16 ;  /* 0x435000001a188828 */ /* 0x000fd40000000000 */
[----:B------:R-:W-:Y:S01]  /*25b0*/  @!P0 IMAD.MOV.U32 R27, RZ, RZ, R25 ;  /* 0x000000ffff1b8224 */ /* 0x000fe200078e0019 */
[----:B------:R-:W-:Y:S01]  /*25c0*/  @!P0 LEA.HI R7, R25, 0xffffffca, RZ, 0xc ;  /* 0xffffffca19078811 */ /* 0x000fe200078f60ff */
[----:B------:R-:W-:Y:S02]  /*25d0*/  @!P0 IMAD.MOV.U32 R26, RZ, RZ, R24 ;  /* 0x000000ffff1a8224 */ /* 0x000fe400078e0018 */
[----:B------:R-:W-:Y:S01]  /*25e0*/  IMAD.MOV.U32 R25, RZ, RZ, 0x43300000 ;  /* 0x43300000ff197424 */ /* 0x000fe200078e00ff */
[----:B------:R-:W-:Y:S01]  /*25f0*/  LOP3.LUT R27, R27, 0x800fffff, RZ, 0xc0, !PT ;  /* 0x800fffff1b1b7812 */ /* 0x000fe200078ec0ff */
[----:B------:R-:W-:Y:S02]  /*2600*/  IMAD.MOV.U32 R28, RZ, RZ, R26 ;  /* 0x000000ffff1c7224 */ /* 0x000fe400078e001a */
[----:B------:R-:W-:Y:S01]  /*2610*/  IMAD.MOV.U32 R26, RZ, RZ, RZ ;  /* 0x000000ffff1a7224 */ /* 0x000fe200078e00ff */
[----:B------:R-:W-:-:S04]  /*2620*/  LOP3.LUT R27, R27, 0x3ff00000, RZ, 0xfc, !PT ;  /* 0x3ff000001b1b7812 */ /* 0x000fc800078efcff */
[----:B------:R-:W-:Y:S02]  /*2630*/  ISETP.GE.U32.AND P2, PT, R27, 0x3ff6a09f, PT ;  /* 0x3ff6a09f1b00780c */ /* 0x000fe40003f46070 */
[----:B------:R-:W-:-:S11]  /*2640*/  MOV R29, R27 ;  /* 0x0000001b001d7202 */ /* 0x000fd60000000f00 */
[----:B------:R-:W-:-:S04]  /*2650*/  @P2 VIADD R24, R29, 0xfff00000 ;  /* 0xfff000001d182836 */ /* 0x000fc80000000000 */
[----:B------:R-:W-:Y:S02]  /*2660*/  @P2 IMAD.MOV.U32 R29, RZ, RZ, R24 ;  /* 0x000000ffff1d2224 */ /* 0x000fe400078e0018 */
[C---:B------:R-:W-:Y:S02]  /*2670*/  VIADD R24, R7.reuse, 0xfffffc01 ;  /* 0xfffffc0107187836 */ /* 0x040fe40000000000 */
[----:B------:R-:W-:Y:S02]  /*2680*/  @P2 VIADD R24, R7, 0xfffffc02 ;  /* 0xfffffc0207182836 */ /* 0x000fe40000000000 */
[C---:B------:R-:W-:Y:S02]  /*2690*/  DADD R34, R28.reuse, 1 ;  /* 0x3ff000001c227429 */ /* 0x040fe40000000000 */
[----:B------:R-:W-:Y:S01]  /*26a0*/  DADD R28, R28, -1 ;  /* 0xbff000001c1c7429 */ /* 0x000fe20000000000 */
[----:B------:R-:W-:-:S03]  /*26b0*/  LOP3.LUT R24, R24, 0x80000000, RZ, 0x3c, !PT ;  /* 0x8000000018187812 */ /* 0x000fc600078e3cff */
[----:B------:R-:W0:Y:S02]  /*26c0*/  MUFU.RCP64H R27, R35 ;  /* 0x00000023001b7308 */ /* 0x000e240000001800 */
[----:B0-----:R-:W-:-:S08]  /*26d0*/  DFMA R32, -R34, R26, 1 ;  /* 0x3ff000002220742b */ /* 0x001fd0000000011a */
[----:B------:R-:W-:-:S08]  /*26e0*/  DFMA R32, R32, R32, R32 ;  /* 0x000000202020722b */ /* 0x000fd00000000020 */
[----:B------:R-:W-:-:S08]  /*26f0*/  DFMA R32, R26, R32, R26 ;  /* 0x000000201a20722b */ /* 0x000fd0000000001a */
[----:B------:R-:W-:-:S08]  /*2700*/  DMUL R26, R28, R32 ;  /* 0x000000201c1a7228 */ /* 0x000fd00000000000 */
[----:B------:R-:W-:-:S08]  /*2710*/  DFMA R26, R28, R32, R26 ;  /* 0x000000201c1a722b */ /* 0x000fd0000000001a */
[----:B------:R-:W-:-:S08]  /*2720*/  DMUL R38, R26, R26 ;  /* 0x0000001a1a267228 */ /* 0x000fd00000000000 */
[----:B------:R-:W-:Y:S01]  /*2730*/  DFMA R30, R38, UR10, R30 ;  /* 0x0000000a261e7c2b */ /* 0x000fe2000800001e */
[----:B------:R-:W-:Y:S01]  /*2740*/  UMOV UR10, 0x75488a3f ;  /* 0x75488a3f000a7882 */ /* 0x000fe20000000000 */
[----:B------:R-:W-:-:S06]  /*2750*/  UMOV UR11, 0x3ef3b20a ;  /* 0x3ef3b20a000b7882 */ /* 0x000fcc0000000000 */
[----:B------:R-:W-:Y:S01]  /*2760*/  DFMA R36, R38, R30, UR10 ;  /* 0x0000000a26247e2b */ /* 0x000fe2000800001e */
[----:B------:R-:W-:Y:S01]  /*2770*/  UMOV UR10, 0xe4faecd5 ;  /* 0xe4faecd5000a7882 */ /* 0x000fe20000000000 */
[----:B------:R-:W-:Y:S01]  /*2780*/  UMOV UR11, 0x3f1745cd ;  /* 0x3f1745cd000b7882 */ /* 0x000fe20000000000 */
[----:B------:R-:W-:-:S05]  /*2790*/  DADD R30, R28, -R26 ;  /* 0x000000001c1e7229 */ /* 0x000fca000000081a */
[----:B------:R-:W-:Y:S01]  /*27a0*/  DFMA R36, R38, R36, UR10 ;  /* 0x0000000a26247e2b */ /* 0x000fe20008000024 */
[----:B------:R-:W-:Y:S01]  /*27b0*/  UMOV UR10, 0x258a578b ;  /* 0x258a578b000a7882 */ /* 0x000fe20000000000 */
[----:B------:R-:W-:Y:S01]  /*27c0*/  UMOV UR11, 0x3f3c71c7 ;  /* 0x3f3c71c7000b7882 */ /* 0x000fe20000000000 */
[----:B------:R-:W-:-:S05]  /*27d0*/  DADD R30, R30, R30 ;  /* 0x000000001e1e7229 */ /* 0x000fca000000001e */
[----:B------:R-:W-:Y:S01]  /*27e0*/  DFMA R36, R38, R36, UR10 ;  /* 0x0000000a26247e2b */ /* 0x000fe20008000024 */
[----:B------:R-:W-:Y:S01]  /*27f0*/  UMOV UR10, 0x9242b910 ;  /* 0x9242b910000a7882 */ /* 0x000fe20000000000 */
[----:B------:R-:W-:Y:S01]  /*2800*/  UMOV UR11, 0x3f624924 ;  /* 0x3f624924000b7882 */ /* 0x000fe20000000000 */
[----:B------:R-:W-:-:S05]  /*2810*/  DFMA R30, R28, -R26, R30 ;  /* 0x8000001a1c1e722b */ /* 0x000fca000000001e */
[----:B------:R-:W-:Y:S01]  /*2820*/  DFMA R36, R38, R36, UR10 ;  /* 0x0000000a26247e2b */ /* 0x000fe20008000024 */
[----:B------:R-:W-:Y:S01]  /*2830*/  UMOV UR10, 0x99999dfb ;  /* 0x99999dfb000a7882 */ /* 0x000fe20000000000 */
[----:B------:R-:W-:Y:S01]  /*2840*/  UMOV UR11, 0x3f899999 ;  /* 0x3f899999000b7882 */ /* 0x000fe20000000000 */
[----:B------:R-:W-:Y:S02]  /*2850*/  DMUL R30, R32, R30 ;  /* 0x0000001e201e7228 */ /* 0x000fe40000000000 */
[----:B------:R-:W-:-:S03]  /*2860*/  DMUL R32, R26, R26 ;  /* 0x0000001a1a207228 */ /* 0x000fc60000000000 */
[----:B------:R-:W-:Y:S01]  /*2870*/  DFMA R36, R38, R36, UR10 ;  /* 0x0000000a26247e2b */ /* 0x000fe20008000024 */
[----:B------:R-:W-:Y:S01]  /*2880*/  UMOV UR10, 0x55555555 ;  /* 0x55555555000a7882 */ /* 0x000fe20000000000 */
[----:B------:R-:W-:-:S03]  /*2890*/  UMOV UR11, 0x3fb55555 ;  /* 0x3fb55555000b7882 */ /* 0x000fc60000000000 */
[----:B------:R-:W-:-:S03]  /*28a0*/  DMUL R40, R26, R32 ;  /* 0x000000201a287228 */ /* 0x000fc60000000000 */
[----:B------:R-:W-:-:S08]  /*28b0*/  DFMA R28, R38, R36, UR10 ;  /* 0x0000000a261c7e2b */ /* 0x000fd00008000024 */
[----:B------:R-:W-:Y:S01]  /*28c0*/  DADD R34, -R28, UR10 ;  /* 0x0000000a1c227e29 */ /* 0x000fe20008000100 */
[----:B------:R-:W-:Y:S01]  /*28d0*/  UMOV UR10, 0xb9e7b0 ;  /* 0x00b9e7b0000a7882 */ /* 0x000fe20000000000 */
[----:B------:R-:W-:-:S06]  /*28e0*/  UMOV UR11, 0x3c46a4cb ;  /* 0x3c46a4cb000b7882 */ /* 0x000fcc0000000000 */
[----:B------:R-:W-:Y:S02]  /*28f0*/  DFMA R34, R38, R36, R34 ;  /* 0x000000242622722b */ /* 0x000fe40000000022 */
[----:B------:R-:W-:Y:S01]  /*2900*/  DFMA R36, R26, R26, -R32 ;  /* 0x0000001a1a24722b */ /* 0x000fe20000000820 */
[----:B------:R-:W-:Y:S01]  /*2910*/  IADD3 R39, PT, PT, R31, 0x100000, RZ ;  /* 0x001000001f277810 */ /* 0x000fe20007ffe0ff */
[----:B------:R-:W-:-:S06]  /*2920*/  IMAD.MOV.U32 R38, RZ, RZ, R30 ;  /* 0x000000ffff267224 */ /* 0x000fcc00078e001e */
[----:B------:R-:W-:Y:S02]  /*2930*/  DFMA R36, R26, R38, R36 ;  /* 0x000000261a24722b */ /* 0x000fe40000000024 */
[----:B------:R-:W-:Y:S01]  /*2940*/  DADD R38, R34, -UR10 ;  /* 0x8000000a22267e29 */ /* 0x000fe20008000000 */
[----:B------:R-:W-:Y:S01]  /*2950*/  UMOV UR10, 0x80000000 ;  /* 0x80000000000a7882 */ /* 0x000fe20000000000 */
[----:B------:R-:W-:Y:S01]  /*2960*/  DFMA R34, R26, R32, -R40 ;  /* 0x000000201a22722b */ /* 0x000fe20000000828 */
[----:B------:R-:W-:-:S07]  /*2970*/  UMOV UR11, 0x43300000 ;  /* 0x43300000000b7882 */ /* 0x000fce0000000000 */
[----:B------:R-:W-:Y:S02]  /*2980*/  DFMA R34, R30, R32, R34 ;  /* 0x000000201e22722b */ /* 0x000fe40000000022 */
[----:B------:R-:W-:-:S06]  /*2990*/  DADD R32, R28, R38 ;  /* 0x000000001c207229 */ /* 0x000fcc0000000026 */
[----:B------:R-:W-:Y:S02]  /*29a0*/  DFMA R34, R26, R36, R34 ;  /* 0x000000241a22722b */ /* 0x000fe40000000022 */
[----:B------:R-:W-:Y:S02]  /*29b0*/  DADD R36, R28, -R32 ;  /* 0x000000001c247229 */ /* 0x000fe40000000820 */
[----:B------:R-:W-:-:S06]  /*29c0*/  DMUL R28, R32, R40 ;  /* 0x00000028201c7228 */ /* 0x000fcc0000000000 */
[----:B------:R-:W-:Y:S02]  /*29d0*/  DADD R38, R38, R36 ;  /* 0x0000000026267229 */ /* 0x000fe40000000024 */
[----:B------:R-:W-:-:S08]  /*29e0*/  DFMA R36, R32, R40, -R28 ;  /* 0x000000282024722b */ /* 0x000fd0000000081c */
[----:B------:R-:W-:-:S08]  /*29f0*/  DFMA R34, R32, R34, R36 ;  /* 0x000000222022722b */ /* 0x000fd00000000024 */
[----:B------:R-:W-:-:S08]  /*2a00*/  DFMA R38, R38, R40, R34 ;  /* 0x000000282626722b */ /* 0x000fd00000000022 */
[----:B------:R-:W-:-:S08]  /*2a10*/  DADD R34, R28, R38 ;  /* 0x000000001c227229 */ /* 0x000fd00000000026 */
[--C-:B------:R-:W-:Y:S02]  /*2a20*/  DADD R32, R26, R34.reuse ;  /* 0x000000001a207229 */ /* 0x100fe40000000022 */
[----:B------:R-:W-:-:S06]  /*2a30*/  DADD R28, R28, -R34 ;  /* 0x000000001c1c7229 */ /* 0x000fcc0000000822 */
[----:B------:R-:W-:Y:S02]  /*2a40*/  DADD R26, R26, -R32 ;  /* 0x000000001a1a7229 */ /* 0x000fe40000000820 */
[----:B------:R-:W-:-:S06]  /*2a50*/  DADD R28, R38, R28 ;  /* 0x00000000261c7229 */ /* 0x000fcc000000001c */
[----:B------:R-:W-:-:S08]  /*2a60*/  DADD R26, R34, R26 ;  /* 0x00000000221a7229 */ /* 0x000fd0000000001a */
[----:B------:R-:W-:-:S08]  /*2a70*/  DADD R26, R28, R26 ;  /* 0x000000001c1a7229 */ /* 0x000fd0000000001a */
[----:B------:R-:W-:Y:S02]  /*2a80*/  DADD R30, R30, R26 ;  /* 0x000000001e1e7229 */ /* 0x000fe4000000001a */
[----:B------:R-:W-:Y:S01]  /*2a90*/  DADD R26, R24, -UR10 ;  /* 0x8000000a181a7e29 */ /* 0x000fe20008000000 */
[----:B------:R-:W-:Y:S01]  /*2aa0*/  UMOV UR10, 0xfefa39ef ;  /* 0xfefa39ef000a7882 */ /* 0x000fe20000000000 */
[----:B------:R-:W-:-:S04]  /*2ab0*/  UMOV UR11, 0x3fe62e42 ;  /* 0x3fe62e42000b7882 */ /* 0x000fc80000000000 */
[----:B------:R-:W-:-:S08]  /*2ac0*/  DADD R28, R32, R30 ;  /* 0x00000000201c7229 */ /* 0x000fd0000000001e */
[--C-:B------:R-:W-:Y:S02]  /*2ad0*/  DFMA R24, R26, UR10, R28.reuse ;  /* 0x0000000a1a187c2b */ /* 0x100fe4000800001c */
[----:B------:R-:W-:-:S06]  /*2ae0*/  DADD R34, R32, -R28 ;  /* 0x0000000020227229 */ /* 0x000fcc000000081c */
[----:B------:R-:W-:Y:S02]  /*2af0*/  DFMA R32, R26, -UR10, R24 ;  /* 0x8000000a1a207c2b */ /* 0x000fe40008000018 */
[----:B------:R-:W-:-:S06]  /*2b00*/  DADD R34, R30, R34 ;  /* 0x000000001e227229 */ /* 0x000fcc0000000022 */
[----:B------:R-:W-:Y:S01]  /*2b10*/  DADD R32, -R28, R32 ;  /* 0x000000001c207229 */ /* 0x000fe20000000120 */
[----:B------:R-:W-:Y:S01]  /*2b20*/  IMAD.MOV.U32 R29, RZ, RZ, R5 ;  /* 0x000000ffff1d7224 */ /* 0x000fe200078e0005 */
[----:B------:R-:W-:-:S03]  /*2b30*/  MOV R28, R4 ;  /* 0x00000004001c7202 */ /* 0x000fc60000000f00 */
[C---:B------:R-:W-:Y:S01]  /*2b40*/  IMAD.SHL.U32 R4, R29.reuse, 0x2, RZ ;  /* 0x000000021d047824 */ /* 0x040fe200078e00ff */
[----:B------:R-:W-:Y:S02]  /*2b50*/  LOP3.LUT R5, R29, 0xff0fffff, RZ, 0xc0, !PT ;  /* 0xff0fffff1d057812 */ /* 0x000fe400078ec0ff */
[----:B------:R-:W-:Y:S02]  /*2b60*/  DADD R32, R34, -R32 ;  /* 0x0000000022207229 */ /* 0x000fe40000000820 */
[----:B------:R-:W-:Y:S01]  /*2b70*/  ISETP.GT.U32.AND P0, PT, R4, -0x2000001, PT ;  /* 0xfdffffff0400780c */ /* 0x000fe20003f04070 */
[----:B------:R-:W-:-:S03]  /*2b80*/  IMAD.MOV.U32 R4, RZ, RZ, R28 ;  /* 0x000000ffff047224 */ /* 0x000fc600078e001c */
[----:B------:R-:W-:Y:S02]  /*2b90*/  SEL R5, R5, R29, P0 ;  /* 0x0000001d05057207 */ /* 0x000fe40000000000 */
[----:B------:R-:W-:-:S08]  /*2ba0*/  DFMA R26, R26, UR12, R32 ;  /* 0x0000000c1a1a7c2b */ /* 0x000fd00008000020 */
[----:B------:R-:W-:-:S08]  /*2bb0*/  DADD R30, R24, R26 ;  /* 0x00000000181e7229 */ /* 0x000fd0000000001a */
[----:B------:R-:W-:Y:S02]  /*2bc0*/  DADD R24, R24, -R30 ;  /* 0x0000000018187229 */ /* 0x000fe4000000081e */
[----:B------:R-:W-:-:S06]  /*2bd0*/  DMUL R28, R30, R4 ;  /* 0x000000041e1c7228 */ /* 0x000fcc0000000000 */
[----:B------:R-:W-:Y:S02]  /*2be0*/  DADD R24, R26, R24 ;  /* 0x000000001a187229 */ /* 0x000fe40000000018 */
[----:B------:R-:W-:Y:S01]  /*2bf0*/  DFMA R30, R30, R4, -R28 ;  /* 0x000000041e1e722b */ /* 0x000fe2000000081c */
[----:B------:R-:W-:Y:S01]  /*2c00*/  IMAD.MOV.U32 R26, RZ, RZ, 0x652b82fe ;  /* 0x652b82feff1a7424 */ /* 0x000fe200078e00ff */
[----:B------:R-:W-:-:S06]  /*2c10*/  MOV R27, 0x3ff71547 ;  /* 0x3ff71547001b7802 */ /* 0x000fcc0000000f00 */
[----:B------:R-:W-:-:S08]  /*2c20*/  DFMA R24, R24, R4, R30 ;  /* 0x000000041818722b */ /* 0x000fd0000000001e */
[----:B------:R-:W-:-:S08]  /*2c30*/  DADD R30, R28, R24 ;  /* 0x000000001c1e7229 */ /* 0x000fd00000000018 */
[----:B------:R-:W-:Y:S02]  /*2c40*/  DFMA R26, R30, R26, 6.75539944105574400000e+15 ;  /* 0x433800001e1a742b */ /* 0x000fe4000000001a */
[----:B------:R-:W-:Y:S01]  /*2c50*/  FSETP.GEU.AND P0, PT, |R31|, 4.1917929649353027344, PT ;  /* 0x4086232b1f00780b */ /* 0x000fe20003f0e200 */
[----:B------:R-:W-:-:S05]  /*2c60*/  DADD R28, R28, -R30 ;  /* 0x000000001c1c7229 */ /* 0x000fca000000081e */
[----:B------:R-:W-:-:S03]  /*2c70*/  DADD R4, R26, -6.75539944105574400000e+15 ;  /* 0xc33800001a047429 */ /* 0x000fc60000000000 */
[----:B------:R-:W-:-:S05]  /*2c80*/  DADD R24, R24, R28 ;  /* 0x0000000018187229 */ /* 0x000fca000000001c */
[----:B------:R-:W-:Y:S01]  /*2c90*/  DFMA R32, R4, -UR10, R30 ;  /* 0x8000000a04207c2b */ /* 0x000fe2000800001e */
[----:B------:R-:W-:Y:S01]  /*2ca0*/  UMOV UR10, 0x3b39803f ;  /* 0x3b39803f000a7882 */ /* 0x000fe20000000000 */
[----:B------:R-:W-:-:S06]  /*2cb0*/  UMOV UR11, 0x3c7abc9e ;  /* 0x3c7abc9e000b7882 */ /* 0x000fcc0000000000 */
[----:B------:R-:W-:Y:S01]  /*2cc0*/  DFMA R32, R4, -UR10, R32 ;  /* 0x8000000a04207c2b */ /* 0x000fe20008000020 */
[----:B------:R-:W-:Y:S01]  /*2cd0*/  UMOV UR10, 0x69ce2bdf ;  /* 0x69ce2bdf000a7882 */ /* 0x000fe20000000000 */
[----:B------:R-:W-:Y:S01]  /*2ce0*/  IMAD.MOV.U32 R4, RZ, RZ, -0x35dec16 ;  /* 0xfca213eaff047424 */ /* 0x000fe200078e00ff */
[----:B------:R-:W-:Y:S01]  /*2cf0*/  UMOV UR11, 0x3e5ade15 ;  /* 0x3e5ade15000b7882 */ /* 0x000fe20000000000 */
[----:B------:R-:W-:-:S06]  /*2d00*/  IMAD.MOV.U32 R5, RZ, RZ, 0x3e928af3 ;  /* 0x3e928af3ff057424 */ /* 0x000fcc00078e00ff */
[----:B------:R-:W-:Y:S01]  /*2d10*/  DFMA R4, R32, UR10, R4 ;  /* 0x0000000a20047c2b */ /* 0x000fe20008000004 */
[----:B------:R-:W-:Y:S01]  /*2d20*/  UMOV UR10, 0x62401315 ;  /* 0x62401315000a7882 */ /* 0x000fe20000000000 */
[----:B------:R-:W-:-:S06]  /*2d30*/  UMOV UR11, 0x3ec71dee ;  /* 0x3ec71dee000b7882 */ /* 0x000fcc0000000000 */
[----:B------:R-:W-:Y:S01]  /*2d40*/  DFMA R4, R32, R4, UR10 ;  /* 0x0000000a20047e2b */ /* 0x000fe20008000004 */
        /* <DEDUP_REMOVED lines=20> */
[----:B------:R-:W-:-:S08]  /*2e90*/  DFMA R4, R32, R4, UR10 ;  /* 0x0000000a20047e2b */ /* 0x000fd00008000004 */
[----:B------:R-:W-:-:S08]  /*2ea0*/  DFMA R4, R32, R4, 1 ;  /* 0x3ff000002004742b */ /* 0x000fd00000000004 */
[----:B------:R-:W-:-:S10]  /*2eb0*/  DFMA R4, R32, R4, 1 ;  /* 0x3ff000002004742b */ /* 0x000fd40000000004 */
[----:B------:R-:W-:Y:S02]  /*2ec0*/  IMAD R29, R26, 0x100000, R5 ;  /* 0x001000001a1d7824 */ /* 0x000fe400078e0205 */
[----:B------:R-:W-:Y:S01]  /*2ed0*/  IMAD.MOV.U32 R28, RZ, RZ, R4 ;  /* 0x000000ffff1c7224 */ /* 0x000fe200078e0004 */
[----:B------:R-:W-:Y:S06]  /*2ee0*/  @!P0 BRA `(.L_x_45) ;  /* 0x0000000000308947 */ /* 0x000fec0003800000 */
[----:B------:R-:W-:Y:S01]  /*2ef0*/  FSETP.GEU.AND P2, PT, |R31|, 4.2275390625, PT ;  /* 0x408748001f00780b */ /* 0x000fe20003f4e200 */
[C---:B------:R-:W-:Y:S02]  /*2f00*/  DADD R28, R30.reuse, +INF ;  /* 0x7ff000001e1c7429 */ /* 0x040fe40000000000 */
[----:B------:R-:W-:-:S08]  /*2f10*/  DSETP.GEU.AND P0, PT, R30, RZ, PT ;  /* 0x000000ff1e00722a */ /* 0x000fd00003f0e000 */
[----:B------:R-:W-:Y:S02]  /*2f20*/  FSEL R28, R28, RZ, P0 ;  /* 0x000000ff1c1c7208 */ /* 0x000fe40000000000 */
[----:B------:R-:W-:Y:S02]  /*2f30*/  @!P2 LEA.HI R7, R26, R26, RZ, 0x1 ;  /* 0x0000001a1a07a211 */ /* 0x000fe400078f08ff */
[----:B------:R-:W-:Y:S02]  /*2f40*/  FSEL R29, R29, RZ, P0 ;  /* 0x000000ff1d1d7208 */ /* 0x000fe40000000000 */
[----:B------:R-:W-:-:S04]  /*2f50*/  @!P2 SHF.R.S32.HI R7, RZ, 0x1, R7 ;  /* 0x00000001ff07a819 */ /* 0x000fc80000011407 */
[----:B------:R-:W-:Y:S01]  /*2f60*/  @!P2 IADD3 R26, PT, PT, R26, -R7, RZ ;  /* 0x800000071a1aa210 */ /* 0x000fe20007ffe0ff */
[----:B------:R-:W-:-:S03]  /*2f70*/  @!P2 IMAD R5, R7, 0x100000, R5 ;  /* 0x001000000705a824 */ /* 0x000fc600078e0205 */
[----:B------:R-:W-:Y:S01]  /*2f80*/  @!P2 LEA R27, R26, 0x3ff00000, 0x14 ;  /* 0x3ff000001a1ba811 */ /* 0x000fe200078ea0ff */
[----:B------:R-:W-:-:S06]  /*2f90*/  @!P2 IMAD.MOV.U32 R26, RZ, RZ, RZ ;  /* 0x000000ffff1aa224 */ /* 0x000fcc00078e00ff */
[----:B------:R-:W-:-:S11]  /*2fa0*/  @!P2 DMUL R28, R4, R26 ;  /* 0x0000001a041ca228 */ /* 0x000fd60000000000 */
.L_x_45:
[----:B------:R-:W-:Y:S01]  /*2fb0*/  DFMA R24, R24, R28, R28 ;  /* 0x0000001c1818722b */ /* 0x000fe2000000001c */
[----:B------:R-:W-:Y:S01]  /*2fc0*/  IMAD.MOV.U32 R45, RZ, RZ, 0x0 ;  /* 0x00000000ff2d7424 */ /* 0x000fe200078e00ff */
[----:B------:R-:W-:-:S08]  /*2fd0*/  DSETP.NEU.AND P0, PT, |R28|, +INF , PT ;  /* 0x7ff000001c00742a */ /* 0x000fd00003f0d200 */
[----:B------:R-:W-:Y:S02]  /*2fe0*/  FSEL R4, R28, R24, !P0 ;  /* 0x000000181c047208 */ /* 0x000fe40004000000 */
[----:B------:R-:W-:Y:S01]  /*2ff0*/  FSEL R5, R29, R25, !P0 ;  /* 0x000000191d057208 */ /* 0x000fe20004000000 */
[----:B------:R-:W-:Y:S06]  /*3000*/  RET.REL.NODEC R44 `(_Z18updateInputWeightsPdS_S_S_jjjjj17TrainingAlgorithmS_S_S_S_) ;  /* 0xffffffcc2cfc7950 */ /* 0x000fec0003c3ffff */
.L_x_46:
[----:B------:R-:W-:-:S00]  /*3010*/  BRA `(.L_x_46) ;  /* 0xfffffffc00fc7947 */ /* 0x000fc0000383ffff */
[----:B------:R-:W-:-:S00]  /*3020*/  NOP ;  /* 0x0000000000007918 */ /* 0x000fc00000000000 */
        /* <DEDUP_REMOVED lines=13> */
.L_x_70:


//--------------------- .text._Z21calculateHiddensDeltaPdS_S_jjjjj --------------------------
	.section	.text._Z21calculateHiddensDeltaPdS_S_jjjjj,"ax",@progbits
	.align	128
        .global         _Z21calculateHiddensDeltaPdS_S_jjjjj
        .type           _Z21calculateHiddensDeltaPdS_S_jjjjj,@function
        .size           _Z21calculateHiddensDeltaPdS_S_jjjjj,(.L_x_73 - _Z21calculateHiddensDeltaPdS_S_jjjjj)
        .other          _Z21calculateHiddensDeltaPdS_S_jjjjj,@"STO_CUDA_ENTRY STV_DEFAULT"
_Z21calculateHiddensDeltaPdS_S_jjjjj:
.text._Z21calculateHiddensDeltaPdS_S_jjjjj:
[----:B------:R-:W-:Y:S08]  /*0000*/  LDC R1, c[0x0][0x37c] ;  /* 0x0000df00ff017b82 */ /* 0x000ff00000000800 */
[----:B------:R-:W0:Y:S01]  /*0010*/  LDC.64 R4, c[0x0][0x398] ;  /* 0x0000e600ff047b82 */ /* 0x000e220000000a00 */
[----:B------:R-:W1:Y:S01]  /*0020*/  S2R R2, SR_TID.X ;  /* 0x0000000000027919 */ /* 0x000e620000002100 */
[----:B------:R-:W2:Y:S01]  /*0030*/  LDCU.64 UR4, c[0x0][0x358] ;  /* 0x00006b00ff0477ac */ /* 0x000ea20008000a00 */
[----:B------:R-:W-:-:S05]  /*0040*/  CS2R R12, SRZ ;  /* 0x00000000000c7805 */ /* 0x000fca000001ff00 */
[----:B------:R-:W0:Y:S08]  /*0050*/  LDC.64 R6, c[0x0][0x3a0] ;  /* 0x0000e800ff067b82 */ /* 0x000e300000000a00 */
[----:B------:R-:W3:Y:S01]  /*0060*/  LDC R0, c[0x0][0x3a8] ;  /* 0x0000ea00ff007b82 */ /* 0x000ee20000000800 */
[C---:B0-----:R-:W-:Y:S02]  /*0070*/  ISETP.NE.AND P0, PT, R4.reuse, R7, PT ;  /* 0x000000070400720c */ /* 0x041fe40003f05270 */
[----:B------:R-:W-:-:S02]  /*0080*/  IADD3 R7, PT, PT, R4, -0x1, RZ ;  /* 0xffffffff04077810 */ /* 0x000fc40007ffe0ff */
[----:B---3--:R-:W-:-:S03]  /*0090*/  SEL R3, R6, R0, !P0 ;  /* 0x0000000006037207 */ /* 0x008fc60004000000 */
[----:B------:R-:W-:Y:S01]  /*00a0*/  IMAD R4, R7, R0, R7 ;  /* 0x0000000007047224 */ /* 0x000fe200078e0207 */
[----:B------:R-:W-:-:S04]  /*00b0*/  ISETP.NE.AND P0, PT, R3, RZ, PT ;  /* 0x000000ff0300720c */ /* 0x000fc80003f05270 */
[----:B------:R-:W-:-:S09]  /*00c0*/  IADD3.X R9, PT, PT, R4, R5, RZ, PT, !PT ;  /* 0x0000000504097210 */ /* 0x000fd20003ffe4ff */
[----:B-12---:R-:W-:Y:S05]  /*00d0*/  @!P0 BRA `(.L_x_47) ;  /* 0x0000000c00ec8947 */ /* 0x006fea0003800000 */
[C---:B------:R-:W-:Y:S01]  /*00e0*/  ISETP.GE.U32.AND P1, PT, R3.reuse, 0x10, PT ;  /* 0x000000100300780c */ /* 0x040fe20003f26070 */
[C---:B------:R-:W-:Y:S01]  /*00f0*/  IMAD R6, R3.reuse, R2, RZ ;  /* 0x0000000203067224 */ /* 0x040fe200078e02ff */
[----:B------:R-:W-:Y:S01]  /*0100*/  LOP3.LUT R8, R3, 0xf, RZ, 0xc0, !PT ;  /* 0x0000000f03087812 */ /* 0x000fe200078ec0ff */
[----:B------:R-:W-:Y:S01]  /*0110*/  HFMA2 R7, -RZ, RZ, 0, 0 ;  /* 0x00000000ff077431 */ /* 0x000fe200000001ff */
[----:B------:R-:W-:Y:S01]  /*0120*/  CS2R R12, SRZ ;  /* 0x00000000000c7805 */ /* 0x000fe2000001ff00 */
[----:B------:R-:W-:Y:S01]  /*0130*/  IMAD R24, R9, R0, R6 ;  /* 0x0000000009187224 */ /* 0x000fe200078e0206 */
[----:B------:R-:W-:-:S07]  /*0140*/  ISETP.NE.AND P0, PT, R8, RZ, PT ;  /* 0x000000ff0800720c */ /* 0x000fce0003f05270 */
[----:B------:R-:W-:Y:S06]  /*0150*/  @!P1 BRA `(.L_x_48) ;  /* 0x0000000400ec9947 */ /* 0x000fec0003800000 */
[----:B------:R-:W-:Y:S01]  /*0160*/  IADD3 R23, PT, PT, R4, R0, R5 ;  /* 0x0000000004177210 */ /* 0x000fe20007ffe005 */
[----:B------:R-:W-:Y:S01]  /*0170*/  VIADD R21, R24, 0x7 ;  /* 0x0000000718157836 */ /* 0x000fe20000000000 */
[----:B------:R-:W-:Y:S02]  /*0180*/  LOP3.LUT R7, R3, 0xfffffff0, RZ, 0xc0, !PT ;  /* 0xfffffff003077812 */ /* 0x000fe400078ec0ff */
[----:B------:R-:W-:Y:S02]  /*0190*/  CS2R R12, SRZ ;  /* 0x00000000000c7805 */ /* 0x000fe4000001ff00 */
[----:B------:R-:W-:Y:S02]  /*01a0*/  IADD3 R23, PT, PT, R23, 0x8, RZ ;  /* 0x0000000817177810 */ /* 0x000fe40007ffe0ff */
[----:B------:R-:W-:-:S07]  /*01b0*/  IADD3 R20, PT, PT, -R7, RZ, RZ ;  /* 0x000000ff07147210 */ /* 0x000fce0007ffe1ff */
.L_x_49:
[----:B------:R-:W0:Y:S01]  /*01c0*/  LDC.64 R14, c[0x0][0x388] ;  /* 0x0000e200ff0e7b82 */ /* 0x000e220000000a00 */
[----:B------:R-:W-:Y:S01]  /*01d0*/  IADD3 R17, PT, PT, R21, -0x7, RZ ;  /* 0xfffffff915117810 */ /* 0x000fe20007ffe0ff */
[----:B------:R-:W-:-:S06]  /*01e0*/  VIADD R19, R23, 0xfffffffa ;  /* 0xfffffffa17137836 */ /* 0x000fcc0000000000 */
[----:B------:R-:W1:Y:S01]  /*01f0*/  LDC.64 R10, c[0x0][0x390] ;  /* 0x0000e400ff0a7b82 */ /* 0x000e620000000a00 */
[----:B0-----:R-:W-:-:S06]  /*0200*/  IMAD.WIDE.U32 R16, R17, 0x8, R14 ;  /* 0x0000000811107825 */ /* 0x001fcc00078e000e */
[----:B------:R-:W2:Y:S01]  /*0210*/  LDG.E.64 R16, desc[UR4][R16.64] ;  /* 0x0000000410107981 */ /* 0x000ea2000c1e1b00 */
[----:B-1----:R-:W-:-:S06]  /*0220*/  IMAD.WIDE.U32 R18, R19, 0x8, R10 ;  /* 0x0000000813127825 */ /* 0x002fcc00078e000a */
[----:B------:R-:W2:Y:S01]  /*0230*/  LDG.E.64 R18, desc[UR4][R18.64] ;  /* 0x0000000412127981 */ /* 0x000ea2000c1e1b00 */
[----:B------:R-:W-:Y:S02]  /*0240*/  IADD3 R29, PT, PT, R21, -0x6, RZ ;  /* 0xfffffffa151d7810 */ /* 0x000fe40007ffe0ff */
[----:B------:R-:W-:-:S03]  /*0250*/  IADD3 R27, PT, PT, R23, -0x5, RZ ;  /* 0xfffffffb171b7810 */ /* 0x000fc60007ffe0ff */
[----:B------:R-:W-:-:S04]  /*0260*/  IMAD.WIDE.U32 R28, R29, 0x8, R14 ;  /* 0x000000081d1c7825 */ /* 0x000fc800078e000e */
[----:B------:R-:W-:Y:S01]  /*0270*/  IMAD.WIDE.U32 R26, R27, 0x8, R10 ;  /* 0x000000081b1a7825 */ /* 0x000fe200078e000a */
[----:B--2---:R-:W-:Y:S01]  /*0280*/  DFMA R18, R16, R18, R12 ;  /* 0x000000121012722b */ /* 0x004fe2000000000c */
[----:B------:R-:W2:Y:S04]  /*0290*/  LDG.E.64 R12, desc[UR4][R28.64] ;  /* 0x000000041c0c7981 */ /* 0x000ea8000c1e1b00 */
[----:B------:R-:W2:Y:S01]  /*02a0*/  LDG.E.64 R16, desc[UR4][R26.64] ;  /* 0x000000041a107981 */ /* 0x000ea2000c1e1b00 */
[----:B------:R-:W-:Y:S01]  /*02b0*/  IADD3 R25, PT, PT, R21, -0x5, RZ ;  /* 0xfffffffb15197810 */ /* 0x000fe20007ffe0ff */
[----:B------:R-:W-:Y:S01]  /*02c0*/  VIADD R22, R23, 0xfffffffc ;  /* 0xfffffffc17167836 */ /* 0x000fe20000000000 */
[----:B--2---:R-:W-:-:S03]  /*02d0*/  DFMA R16, R12, R16, R18 ;  /* 0x000000100c10722b */ /* 0x004fc60000000012 */
[----:B------:R-:W-:-:S04]  /*02e0*/  IMAD.WIDE.U32 R12, R25, 0x8, R14 ;  /* 0x00000008190c7825 */ /* 0x000fc800078e000e */
[----:B------:R-:W-:Y:S02]  /*02f0*/  IMAD.WIDE.U32 R18, R22, 0x8, R10 ;  /* 0x0000000816127825 */ /* 0x000fe400078e000a */
[----:B------:R-:W2:Y:S04]  /*0300*/  LDG.E.64 R12, desc[UR4][R12.64] ;  /* 0x000000040c0c7981 */ /* 0x000ea8000c1e1b00 */
[----:B------:R-:W2:Y:S01]  /*0310*/  LDG.E.64 R18, desc[UR4][R18.64] ;  /* 0x0000000412127981 */ /* 0x000ea2000c1e1b00 */
[----:B------:R-:W-:Y:S02]  /*0320*/  IADD3 R25, PT, PT, R21, -0x4, RZ ;  /* 0xfffffffc15197810 */ /* 0x000fe40007ffe0ff */
[----:B------:R-:W-:-:S03]  /*0330*/  IADD3 R22, PT, PT, R23, -0x3, RZ ;  /* 0xfffffffd17167810 */ /* 0x000fc60007ffe0ff */
[----:B------:R-:W-:-:S04]  /*0340*/  IMAD.WIDE.U32 R28, R25, 0x8, R14 ;  /* 0x00000008191c7825 */ /* 0x000fc800078e000e */
[----:B------:R-:W-:Y:S01]  /*0350*/  IMAD.WIDE.U32 R26, R22, 0x8, R10 ;  /* 0x00000008161a7825 */ /* 0x000fe200078e000a */
[----:B--2---:R-:W-:Y:S01]  /*0360*/  DFMA R18, R12, R18, R16 ;  /* 0x000000120c12722b */ /* 0x004fe20000000010 */
[----:B------:R0:W2:Y:S04]  /*0370*/  LDG.E.64 R12, desc[UR4][R28.64] ;  /* 0x000000041c0c7981 */ /* 0x0000a8000c1e1b00 */
[----:B------:R-:W2:Y:S01]  /*0380*/  LDG.E.64 R16, desc[UR4][R26.64] ;  /* 0x000000041a107981 */ /* 0x000ea2000c1e1b00 */
[----:B------:R-:W-:Y:S01]  /*0390*/  IADD3 R25, PT, PT, R21, -0x3, RZ ;  /* 0xfffffffd15197810 */ /* 0x000fe20007ffe0ff */
[----:B------:R-:W-:-:S04]  /*03a0*/  VIADD R22, R23, 0xfffffffe ;  /* 0xfffffffe17167836 */ /* 0x000fc80000000000 */
[----:B0-----:R-:W-:Y:S01]  /*03b0*/  IMAD.WIDE.U32 R28, R22, 0x8, R10 ;  /* 0x00000008161c7825 */ /* 0x001fe200078e000a */
[----:B--2---:R-:W-:-:S03]  /*03c0*/  DFMA R16, R12, R16, R18 ;  /* 0x000000100c10722b */ /* 0x004fc60000000012 */
[----:B------:R-:W-:Y:S01]  /*03d0*/  IMAD.WIDE.U32 R12, R25, 0x8, R14 ;  /* 0x00000008190c7825 */ /* 0x000fe200078e000e */
[----:B------:R-:W2:Y:S05]  /*03e0*/  LDG.E.64 R18, desc[UR4][R28.64] ;  /* 0x000000041c127981 */ /* 0x000eaa000c1e1b00 */
[----:B------:R-:W2:Y:S01]  /*03f0*/  LDG.E.64 R12, desc[UR4][R12.64] ;  /* 0x000000040c0c7981 */ /* 0x000ea2000c1e1b00 */
[----:B------:R-:W-:Y:S02]  /*0400*/  IADD3 R22, PT, PT, R23, -0x1, RZ ;  /* 0xffffffff17167810 */ /* 0x000fe40007ffe0ff */
[----:B------:R-:W-:-:S05]  /*0410*/  IADD3 R25, PT, PT, R21, -0x2, RZ ;  /* 0xfffffffe15197810 */ /* 0x000fca0007ffe0ff */
[----:B------:R-:W-:Y:S01]  /*0420*/  IMAD.WIDE.U32 R26, R25, 0x8, R14 ;  /* 0x00000008191a7825 */ /* 0x000fe200078e000e */
[----:B--2---:R-:W-:-:S03]  /*0430*/  DFMA R18, R12, R18, R16 ;  /* 0x000000120c12722b */ /* 0x004fc60000000010 */
[----:B------:R-:W-:Y:S01]  /*0440*/  IMAD.WIDE.U32 R16, R22, 0x8, R10 ;  /* 0x0000000816107825 */ /* 0x000fe200078e000a */
[----:B------:R-:W2:Y:S05]  /*0450*/  LDG.E.64 R12, desc[UR4][R26.64] ;  /* 0x000000041a0c7981 */ /* 0x000eaa000c1e1b00 */
[----:B------:R-:W2:Y:S01]  /*0460*/  LDG.E.64 R16, desc[UR4][R16.64] ;  /* 0x0000000410107981 */ /* 0x000ea2000c1e1b00 */
[----:B------:R-:W-:Y:S01]  /*0470*/  IADD3 R25, PT, PT, R21, -0x1, RZ ;  /* 0xffffffff15197810 */ /* 0x000fe20007ffe0ff */
[----:B--2---:R-:W-:-:S04]  /*0480*/  DFMA R16, R12, R16, R18 ;  /* 0x000000100c10722b */ /* 0x004fc80000000012 */
[----:B------:R-:W-:-:S04]  /*0490*/  IMAD.WIDE.U32 R12, R25, 0x8, R14 ;  /* 0x00000008190c7825 */ /* 0x000fc800078e000e */
[C---:B------:R-:W-:Y:S02]  /*04a0*/  IMAD.WIDE.U32 R18, R23.reuse, 0x8, R10 ;  /* 0x0000000817127825 */ /* 0x040fe400078e000a */
[----:B------:R-:W2:Y:S04]  /*04b0*/  LDG.E.64 R12, desc[UR4][R12.64] ;  /* 0x000000040c0c7981 */ /* 0x000ea8000c1e1b00 */
[----:B------:R-:W2:Y:S01]  /*04c0*/  LDG.E.64 R18, desc[UR4][R18.64] ;  /* 0x0000000412127981 */ /* 0x000ea2000c1e1b00 */
[----:B------:R-:W-:Y:S02]  /*04d0*/  VIADD R25, R23, 0x1 ;  /* 0x0000000117197836 */ /* 0x000fe40000000000 */
[----:B------:R-:W-:-:S04]  /*04e0*/  IMAD.WIDE.U32 R28, R21, 0x8, R14 ;  /* 0x00000008151c7825 */ /* 0x000fc800078e000e */
[----:B------:R-:W-:Y:S01]  /*04f0*/  IMAD.WIDE.U32 R26, R25, 0x8, R10 ;  /* 0x00000008191a7825 */ /* 0x000fe200078e000a */
[----:B--2---:R-:W-:Y:S01]  /*0500*/  DFMA R18, R12, R18, R16 ;  /* 0x000000120c12722b */ /* 0x004fe20000000010 */
[----:B------:R-:W2:Y:S04]  /*0510*/  LDG.E.64 R12, desc[UR4][R28.64] ;  /* 0x000000041c0c7981 */ /* 0x000ea8000c1e1b00 */
[----:B------:R-:W2:Y:S01]  /*0520*/  LDG.E.64 R16, desc[UR4][R26.64] ;  /* 0x000000041a107981 */ /* 0x000ea2000c1e1b00 */
[----:B------:R-:W-:Y:S02]  /*0530*/  IADD3 R25, PT, PT, R21, 0x1, RZ ;  /* 0x0000000115197810 */ /* 0x000fe40007ffe0ff */
[----:B------:R-:W-:Y:S01]  /*0540*/  IADD3 R22, PT, PT, R23, 0x2, RZ ;  /* 0x0000000217167810 */ /* 0x000fe20007ffe0ff */
[----:B--2---:R-:W-:-:S02]  /*0550*/  DFMA R16, R12, R16, R18 ;  /* 0x000000100c10722b */ /* 0x004fc40000000012 */
[----:B------:R-:W-:-:S04]  /*0560*/  IMAD.WIDE.U32 R12, R25, 0x8, R14 ;  /* 0x00000008190c7825 */ /* 0x000fc800078e000e */
[----:B------:R-:W-:Y:S02]  /*0570*/  IMAD.WIDE.U32 R18, R22, 0x8, R10 ;  /* 0x0000000816127825 */ /* 0x000fe400078e000a */
[----:B------:R-:W2:Y:S04]  /*0580*/  LDG.E.64 R12, desc[UR4][R12.64] ;  /* 0x000000040c0c7981 */ /* 0x000ea8000c1e1b00 */
[----:B------:R-:W2:Y:S01]  /*0590*/  LDG.E.64 R18, desc[UR4][R18.64] ;  /* 0x0000000412127981 */ /* 0x000ea2000c1e1b00 */
[----:B------:R-:W-:Y:S02]  /*05a0*/  IADD3 R25, PT, PT, R21, 0x2, RZ ;  /* 0x0000000215197810 */ /* 0x000fe40007ffe0ff */
[----:B------:R-:W-:-:S03]  /*05b0*/  IADD3 R22, PT, PT, R23, 0x3, RZ ;  /* 0x0000000317167810 */ /* 0x000fc60007ffe0ff */
[----:B------:R-:W-:-:S04]  /*05c0*/  IMAD.WIDE.U32 R28, R25, 0x8, R14 ;  /* 0x00000008191c7825 */ /* 0x000fc800078e000e */
[----:B------:R-:W-:Y:S01]  /*05d0*/  IMAD.WIDE.U32 R26, R22, 0x8, R10 ;  /* 0x00000008161a7825 */ /* 0x000fe200078e000a */
[----:B--2---:R-:W-:Y:S01]  /*05e0*/  DFMA R18, R12, R18, R16 ;  /* 0x000000120c12722b */ /* 0x004fe20000000010 */
[----:B------:R-:W2:Y:S04]  /*05f0*/  LDG.E.64 R12, desc[UR4][R28.64] ;  /* 0x000000041c0c7981 */ /* 0x000ea8000c1e1b00 */
[----:B------:R-:W2:Y:S01]  /*0600*/  LDG.E.64 R16, desc[UR4][R26.64] ;  /* 0x000000041a107981 */ /* 0x000ea2000c1e1b00 */
[----:B------:R-:W-:Y:S01]  /*0610*/  IADD3 R22, PT, PT, R23, 0x4, RZ ;  /* 0x0000000417167810 */ /* 0x000fe20007ffe0ff */
[----:B------:R-:W-:Y:S01]  /*0620*/  VIADD R25, R21, 0x3 ;  /* 0x0000000315197836 */ /* 0x000fe20000000000 */
[----:B--2---:R-:W-:-:S03]  /*0630*/  DFMA R16, R12, R16, R18 ;  /* 0x000000100c10722b */ /* 0x004fc60000000012 */
        /* <DEDUP_REMOVED lines=28> */
[----:B------:R-:W-:Y:S01]  /*0800*/  IMAD.WIDE.U32 R16, R25, 0x8, R14 ;  /* 0x0000000819107825 */ /* 0x000fe200078e000e */
[----:B------:R-:W-:-:S03]  /*0810*/  IADD3 R25, PT, PT, R23, 0x9, RZ ;  /* 0x0000000917197810 */ /* 0x000fc60007ffe0ff */
[--C-:B------:R-:W-:Y:S02]  /*0820*/  IMAD.WIDE.U32 R18, R22, 0x8, R10.reuse ;  /* 0x0000000816127825 */ /* 0x100fe400078e000a */
[----:B------:R-:W2:Y:S02]  /*0830*/  LDG.E.64 R16, desc[UR4][R16.64] ;  /* 0x0000000410107981 */ /* 0x000ea4000c1e1b00 */
[----:B------:R-:W-:Y:S02]  /*0840*/  VIADD R22, R21, 0x8 ;  /* 0x0000000815167836 */ /* 0x000fe40000000000 */
[----:B------:R-:W2:Y:S01]  /*0850*/  LDG.E.64 R18, desc[UR4][R18.64] ;  /* 0x0000000412127981 */ /* 0x000ea2000c1e1b00 */
[----:B------:R-:W-:-:S04]  /*0860*/  IMAD.WIDE.U32 R10, R25, 0x8, R10 ;  /* 0x00000008190a7825 */ /* 0x000fc800078e000a */
[----:B------:R-:W-:Y:S02]  /*0870*/  IMAD.WIDE.U32 R14, R22, 0x8, R14 ;  /* 0x00000008160e7825 */ /* 0x000fe400078e000e */
[----:B------:R-:W3:Y:S04]  /*0880*/  LDG.E.64 R10, desc[UR4][R10.64] ;  /* 0x000000040a0a7981 */ /* 0x000ee8000c1e1b00 */
[----:B------:R-:W3:Y:S01]  /*0890*/  LDG.E.64 R14, desc[UR4][R14.64] ;  /* 0x000000040e0e7981 */ /* 0x000ee2000c1e1b00 */
[----:B------:R-:W-:-:S04]  /*08a0*/  IADD3 R20, PT, PT, R20, 0x10, RZ ;  /* 0x0000001014147810 */ /* 0x000fc80007ffe0ff */
[----:B------:R-:W-:Y:S02]  /*08b0*/  ISETP.NE.AND P1, PT, R20, RZ, PT ;  /* 0x000000ff1400720c */ /* 0x000fe40003f25270 */
[----:B------:R-:W-:Y:S02]  /*08c0*/  IADD3 R21, PT, PT, R21, 0x10, RZ ;  /* 0x0000001015157810 */ /* 0x000fe40007ffe0ff */
[----:B------:R-:W-:Y:S01]  /*08d0*/  IADD3 R23, PT, PT, R23, 0x10, RZ ;  /* 0x0000001017177810 */ /* 0x000fe20007ffe0ff */
[----:B--2---:R-:W-:-:S08]  /*08e0*/  DFMA R12, R16, R18, R12 ;  /* 0x00000012100c722b */ /* 0x004fd0000000000c */
[----:B---3--:R-:W-:Y:S01]  /*08f0*/  DFMA R12, R14, R10, R12 ;  /* 0x0000000a0e0c722b */ /* 0x008fe2000000000c */
[----:B------:R-:W-:Y:S10]  /*0900*/  @P1 BRA `(.L_x_49) ;  /* 0xfffffff8002c1947 */ /* 0x000ff4000383ffff */
.L_x_48:
[----:B------:R-:W-:Y:S05]  /*0910*/  @!P0 BRA `(.L_x_47) ;  /* 0x0000000400dc8947 */ /* 0x000fea0003800000 */
[----:B------:R-:W-:Y:S01]  /*0920*/  ISETP.GE.U32.AND P0, PT, R8, 0x8, PT ;  /* 0x000000080800780c */ /* 0x000fe20003f06070 */
[----:B------:R-:W-:Y:S01]  /*0930*/  IMAD.X R8, R9, 0x1, R0, PT ;  /* 0x0000000109087824 */ /* 0x000fe200038e0600 */
[----:B------:R-:W-:-:S04]  /*0940*/  LOP3.LUT R25, R3, 0x7, RZ, 0xc0, !PT ;  /* 0x0000000703197812 */ /* 0x000fc800078ec0ff */
[----:B------:R-:W-:-:S07]  /*0950*/  ISETP.NE.AND P1, PT, R25, RZ, PT ;  /* 0x000000ff1900720c */ /* 0x000fce0003f25270 */
[----:B------:R-:W-:Y:S06]  /*0960*/  @!P0 BRA `(.L_x_50) ;  /* 0x0000000000ec8947 */ /* 0x000fec0003800000 */
[----:B------:R-:W0:Y:S01]  /*0970*/  LDC.64 R10, c[0x0][0x388] ;  /* 0x0000e200ff0a7b82 */ /* 0x000e220000000a00 */
[----:B------:R-:W-:Y:S02]  /*0980*/  IADD3 R19, PT, PT, R24, R7, RZ ;  /* 0x0000000718137210 */ /* 0x000fe40007ffe0ff */
[----:B------:R-:W-:-:S05]  /*0990*/  IADD3 R27, PT, PT, R7, R8, RZ ;  /* 0x00000008071b7210 */ /* 0x000fca0007ffe0ff */
[----:B------:R-:W1:Y:S01]  /*09a0*/  LDC.64 R20, c[0x0][0x390] ;  /* 0x0000e400ff147b82 */ /* 0x000e620000000a00 */
[----:B0-----:R-:W-:-:S06]  /*09b0*/  IMAD.WIDE.U32 R16, R19, 0x8, R10 ;  /* 0x0000000813107825 */ /* 0x001fcc00078e000a */
[----:B------:R-:W2:Y:S01]  /*09c0*/  LDG.E.64 R16, desc[UR4][R16.64] ;  /* 0x0000000410107981 */ /* 0x000ea2000c1e1b00 */
[----:B-1----:R-:W-:-:S06]  /*09d0*/  IMAD.WIDE.U32 R14, R27, 0x8, R20 ;  /* 0x000000081b0e7825 */ /* 0x002fcc00078e0014 */
[----:B------:R-:W2:Y:S01]  /*09e0*/  LDG.E.64 R14, desc[UR4][R14.64] ;  /* 0x000000040e0e7981 */ /* 0x000ea2000c1e1b00 */
[----:B------:R-:W-:Y:S02]  /*09f0*/  IADD3 R29, PT, PT, R19, 0x1, RZ ;  /* 0x00000001131d7810 */ /* 0x000fe40007ffe0ff */
[----:B------:R-:W-:-:S03]  /*0a00*/  IADD3 R23, PT, PT, R27, 0x1, RZ ;  /* 0x000000011b177810 */ /* 0x000fc60007ffe0ff */
[----:B------:R-:W-:-:S04]  /*0a10*/  IMAD.WIDE.U32 R28, R29, 0x8, R10 ;  /* 0x000000081d1c7825 */ /* 0x000fc800078e000a */
[----:B------:R-:W-:Y:S01]  /*0a20*/  IMAD.WIDE.U32 R22, R23, 0x8, R20 ;  /* 0x0000000817167825 */ /* 0x000fe200078e0014 */
[----:B--2---:R-:W-:Y:S01]  /*0a30*/  DFMA R14, R16, R14, R12 ;  /* 0x0000000e100e722b */ /* 0x004fe2000000000c */
[----:B------:R0:W2:Y:S04]  /*0a40*/  LDG.E.64 R12, desc[UR4][R28.64] ;  /* 0x000000041c0c7981 */ /* 0x0000a8000c1e1b00 */
[----:B------:R-:W2:Y:S01]  /*0a50*/  LDG.E.64 R16, desc[UR4][R22.64] ;  /* 0x0000000416107981 */ /* 0x000ea2000c1e1b00 */
[----:B------:R-:W-:Y:S01]  /*0a60*/  VIADD R18, R19, 0x2 ;  /* 0x0000000213127836 */ /* 0x000fe20000000000 */
[----:B------:R-:W-:-:S05]  /*0a70*/  IADD3 R26, PT, PT, R27, 0x2, RZ ;  /* 0x000000021b1a7810 */ /* 0x000fca0007ffe0ff */
[----:B0-----:R-:W-:Y:S01]  /*0a80*/  IMAD.WIDE.U32 R28, R26, 0x8, R20 ;  /* 0x000000081a1c7825 */ /* 0x001fe200078e0014 */
[----:B--2---:R-:W-:-:S03]  /*0a90*/  DFMA R16, R12, R16, R14 ;  /* 0x000000100c10722b */ /* 0x004fc6000000000e */
[----:B------:R-:W-:Y:S01]  /*0aa0*/  IMAD.WIDE.U32 R12, R18, 0x8, R10 ;  /* 0x00000008120c7825 */ /* 0x000fe200078e000a */
[----:B------:R-:W2:Y:S05]  /*0ab0*/  LDG.E.64 R14, desc[UR4][R28.64] ;  /* 0x000000041c0e7981 */ /* 0x000eaa000c1e1b00 */
[----:B------:R-:W2:Y:S01]  /*0ac0*/  LDG.E.64 R12, desc[UR4][R12.64] ;  /* 0x000000040c0c7981 */ /* 0x000ea2000c1e1b00 */
[----:B------:R-:W-:Y:S02]  /*0ad0*/  IADD3 R26, PT, PT, R27, 0x3, RZ ;  /* 0x000000031b1a7810 */ /* 0x000fe40007ffe0ff */
[----:B------:R-:W-:-:S05]  /*0ae0*/  IADD3 R18, PT, PT, R19, 0x3, RZ ;  /* 0x0000000313127810 */ /* 0x000fca0007ffe0ff */
[----:B------:R-:W-:Y:S01]  /*0af0*/  IMAD.WIDE.U32 R22, R18, 0x8, R10 ;  /* 0x0000000812167825 */ /* 0x000fe200078e000a */
[----:B--2---:R-:W-:-:S03]  /*0b00*/  DFMA R14, R12, R14, R16 ;  /* 0x0000000e0c0e722b */ /* 0x004fc60000000010 */
[----:B------:R-:W-:Y:S01]  /*0b10*/  IMAD.WIDE.U32 R16, R26, 0x8, R20 ;  /* 0x000000081a107825 */ /* 0x000fe200078e0014 */
[----:B------:R0:W2:Y:S05]  /*0b20*/  LDG.E.64 R12, desc[UR4][R22.64] ;  /* 0x00000004160c7981 */ /* 0x0000aa000c1e1b00 */
[----:B------:R-:W2:Y:S01]  /*0b30*/  LDG.E.64 R16, desc[UR4][R16.64] ;  /* 0x0000000410107981 */ /* 0x000ea2000c1e1b00 */
[----:B------:R-:W-:Y:S01]  /*0b40*/  IADD3 R18, PT, PT, R19, 0x4, RZ ;  /* 0x0000000413127810 */ /* 0x000fe20007ffe0ff */
[----:B------:R-:W-:-:S04]  /*0b50*/  VIADD R26, R27, 0x4 ;  /* 0x000000041b1a7836 */ /* 0x000fc80000000000 */
[----:B------:R-:W-:-:S04]  /*0b60*/  IMAD.WIDE.U32 R28, R18, 0x8, R10 ;  /* 0x00000008121c7825 */ /* 0x000fc800078e000a */
[----:B0-----:R-:W-:Y:S01]  /*0b70*/  IMAD.WIDE.U32 R22, R26, 0x8, R20 ;  /* 0x000000081a167825 */ /* 0x001fe200078e0014 */
[----:B--2---:R-:W-:Y:S01]  /*0b80*/  DFMA R16, R12, R16, R14 ;  /* 0x000000100c10722b */ /* 0x004fe2000000000e */
[----:B------:R0:W2:Y:S04]  /*0b90*/  LDG.E.64 R14, desc[UR4][R28.64] ;  /* 0x000000041c0e7981 */ /* 0x0000a8000c1e1b00 */
[----:B------:R1:W2:Y:S01]  /*0ba0*/  LDG.E.64 R12, desc[UR4][R22.64] ;  /* 0x00000004160c7981 */ /* 0x0002a2000c1e1b00 */
[C---:B------:R-:W-:Y:S02]  /*0bb0*/  IADD3 R18, PT, PT, R19.reuse, 0x5, RZ ;  /* 0x0000000513127810 */ /* 0x040fe40007ffe0ff */
[----:B------:R-:W-:Y:S01]  /*0bc0*/  IADD3 R26, PT, PT, R19, 0x7, RZ ;  /* 0x00000007131a7810 */ /* 0x000fe20007ffe0ff */
[----:B0-----:R-:W-:-:S04]  /*0bd0*/  VIADD R29, R27, 0x6 ;  /* 0x000000061b1d7836 */ /* 0x001fc80000000000 */
[----:B-1----:R-:W-:-:S06]  /*0be0*/  IMAD.WIDE.U32 R22, R29, 0x8, R20 ;  /* 0x000000081d167825 */ /* 0x002fcc00078e0014 */
[----:B------:R-:W3:Y:S01]  /*0bf0*/  LDG.E.64 R22, desc[UR4][R22.64] ;  /* 0x0000000416167981 */ /* 0x000ee2000c1e1b00 */
[----:B--2---:R-:W-:Y:S01]  /*0c00*/  DFMA R12, R14, R12, R16 ;  /* 0x0000000c0e0c722b */ /* 0x004fe20000000010 */
[----:B------:R-:W-:Y:S01]  /*0c10*/  IADD3 R15, PT, PT, R27, 0x5, RZ ;  /* 0x000000051b0f7810 */ /* 0x000fe20007ffe0ff */
[----:B------:R-:W-:Y:S01]  /*0c20*/  IMAD.WIDE.U32 R16, R18, 0x8, R10 ;  /* 0x0000000812107825 */ /* 0x000fe200078e000a */
[----:B------:R-:W-:-:S03]  /*0c30*/  IADD3 R14, PT, PT, R19, 0x6, RZ ;  /* 0x00000006130e7810 */ /* 0x000fc60007ffe0ff */
[----:B------:R-:W-:Y:S02]  /*0c40*/  IMAD.WIDE.U32 R18, R15, 0x8, R20 ;  /* 0x000000080f127825 */ /* 0x000fe400078e0014 */
[----:B------:R-:W2:Y:S02]  /*0c50*/  LDG.E.64 R16, desc[UR4][R16.64] ;  /* 0x0000000410107981 */ /* 0x000ea4000c1e1b00 */
[--C-:B------:R-:W-:Y:S02]  /*0c60*/  IMAD.WIDE.U32 R14, R14, 0x8, R10.reuse ;  /* 0x000000080e0e7825 */ /* 0x100fe400078e000a */
[----:B------:R-:W2:Y:S01]  /*0c70*/  LDG.E.64 R18, desc[UR4][R18.64] ;  /* 0x0000000412127981 */ /* 0x000ea2000c1e1b00 */
[----:B------:R-:W-:Y:S01]  /*0c80*/  IADD3 R27, PT, PT, R27, 0x7, RZ ;  /* 0x000000071b1b7810 */ /* 0x000fe20007ffe0ff */
[----:B------:R-:W-:Y:S02]  /*0c90*/  IMAD.WIDE.U32 R10, R26, 0x8, R10 ;  /* 0x000000081a0a7825 */ /* 0x000fe400078e000a */
[----:B------:R-:W3:Y:S02]  /*0ca0*/  LDG.E.64 R14, desc[UR4][R14.64] ;  /* 0x000000040e0e7981 */ /* 0x000ee4000c1e1b00 */
[----:B------:R-:W-:-:S02]  /*0cb0*/  IMAD.WIDE.U32 R20, R27, 0x8, R20 ;  /* 0x000000081b147825 */ /* 0x000fc400078e0014 */
[----:B------:R-:W4:Y:S04]  /*0cc0*/  LDG.E.64 R10, desc[UR4][R10.64] ;  /* 0x000000040a0a7981 */ /* 0x000f28000c1e1b00 */
[----:B------:R-:W4:Y:S01]  /*0cd0*/  LDG.E.64 R20, desc[UR4][R20.64] ;  /* 0x0000000414147981 */ /* 0x000f22000c1e1b00 */
[----:B------:R-:W-:Y:S01]  /*0ce0*/  IADD3 R7, PT, PT, R7, 0x8, RZ ;  /* 0x0000000807077810 */ /* 0x000fe20007ffe0ff */
[----:B--2---:R-:W-:-:S08]  /*0cf0*/  DFMA R12, R16, R18, R12 ;  /* 0x00000012100c722b */ /* 0x004fd0000000000c */
[----:B---3--:R-:W-:-:S08]  /*0d00*/  DFMA R12, R14, R22, R12 ;  /* 0x000000160e0c722b */ /* 0x008fd0000000000c */
[----:B----4-:R-:W-:-:S11]  /*0d10*/  DFMA R12, R10, R20, R12 ;  /* 0x000000140a0c722b */ /* 0x010fd6000000000c */
.L_x_50:
[----:B------:R-:W-:Y:S05]  /*0d20*/  @!P1 BRA `(.L_x_47) ;  /* 0x0000000000d89947 */ /* 0x000fea0003800000 */
[----:B------:R-:W-:Y:S02]  /*0d30*/  ISETP.GE.U32.AND P0, PT, R25, 0x4, PT ;  /* 0x000000041900780c */ /* 0x000fe40003f06070 */
        /* <DEDUP_REMOVED lines=9> */
[----:B-1----:R-:W-:-:S05]  /*0dd0*/  IMAD.WIDE.U32 R28, R27, 0x8, R10 ;  /* 0x000000081b1c7825 */ /* 0x002fca00078e000a */
[----:B------:R-:W2:Y:S01]  /*0de0*/  LDG.E.64 R20, desc[UR4][R28.64] ;  /* 0x000000041c147981 */ /* 0x000ea2000c1e1b00 */
[----:B------:R-:W-:Y:S01]  /*0df0*/  IADD3 R19, PT, PT, R27, 0x1, RZ ;  /* 0x000000011b137810 */ /* 0x000fe20007ffe0ff */
[----:B------:R-:W-:Y:S01]  /*0e00*/  VIADD R17, R25, 0x1 ;  /* 0x0000000119117836 */ /* 0x000fe20000000000 */
[----:B------:R-:W-:-:S03]  /*0e10*/  IADD3 R8, PT, PT, R27, 0x2, RZ ;  /* 0x000000021b087810 */ /* 0x000fc60007ffe0ff */
[----:B------:R-:W-:-:S04]  /*0e20*/  IMAD.WIDE.U32 R16, R17, 0x8, R14 ;  /* 0x0000000811107825 */ /* 0x000fc800078e000e */
[--C-:B------:R-:W-:Y:S02]  /*0e30*/  IMAD.WIDE.U32 R18, R19, 0x8, R10.reuse ;  /* 0x0000000813127825 */ /* 0x100fe400078e000a */
[----:B------:R-:W3:Y:S04]  /*0e40*/  LDG.E.64 R16, desc[UR4][R16.64] ;  /* 0x0000000410107981 */ /* 0x000ee8000c1e1b00 */
[----:B------:R-:W3:Y:S01]  /*0e50*/  LDG.E.64 R18, desc[UR4][R18.64] ;  /* 0x0000000412127981 */ /* 0x000ee2000c1e1b00 */
[----:B------:R-:W-:Y:S01]  /*0e60*/  VIADD R27, R27, 0x3 ;  /* 0x000000031b1b7836 */ /* 0x000fe20000000000 */
[----:B--2---:R-:W-:Y:S01]  /*0e70*/  DFMA R12, R22, R20, R12 ;  /* 0x00000014160c722b */ /* 0x004fe2000000000c */
[C---:B------:R-:W-:Y:S01]  /*0e80*/  IADD3 R21, PT, PT, R25.reuse, 0x2, RZ ;  /* 0x0000000219157810 */ /* 0x040fe20007ffe0ff */
[----:B------:R-:W-:Y:S01]  /*0e90*/  IMAD.WIDE.U32 R22, R8, 0x8, R10 ;  /* 0x0000000808167825 */ /* 0x000fe200078e000a */
[----:B------:R-:W-:-:S03]  /*0ea0*/  IADD3 R25, PT, PT, R25, 0x3, RZ ;  /* 0x0000000319197810 */ /* 0x000fc60007ffe0ff */
[--C-:B------:R-:W-:Y:S02]  /*0eb0*/  IMAD.WIDE.U32 R20, R21, 0x8, R14.reuse ;  /* 0x0000000815147825 */ /* 0x100fe400078e000e */
[----:B------:R-:W2:Y:S02]  /*0ec0*/  LDG.E.64 R22, desc[UR4][R22.64] ;  /* 0x0000000416167981 */ /* 0x000ea4000c1e1b00 */
[----:B------:R-:W-:Y:S02]  /*0ed0*/  IMAD.WIDE.U32 R14, R25, 0x8, R14 ;  /* 0x00000008190e7825 */ /* 0x000fe400078e000e */
[----:B------:R-:W2:Y:S02]  /*0ee0*/  LDG.E.64 R20, desc[UR4][R20.64] ;  /* 0x0000000414147981 */ /* 0x000ea4000c1e1b00 */
[----:B------:R-:W-:Y:S02]  /*0ef0*/  IMAD.WIDE.U32 R10, R27, 0x8, R10 ;  /* 0x000000081b0a7825 */ /* 0x000fe400078e000a */
[----:B------:R-:W4:Y:S04]  /*0f00*/  LDG.E.64 R14, desc[UR4][R14.64] ;  /* 0x000000040e0e7981 */ /* 0x000f28000c1e1b00 */
[----:B------:R-:W4:Y:S01]  /*0f10*/  LDG.E.64 R10, desc[UR4][R10.64] ;  /* 0x000000040a0a7981 */ /* 0x000f22000c1e1b00 */
[----:B---3--:R-:W-:Y:S01]  /*0f20*/  DFMA R12, R16, R18, R12 ;  /* 0x00000012100c722b */ /* 0x008fe2000000000c */
[----:B------:R-:W-:-:S07]  /*0f30*/  IADD3 R7, PT, PT, R7, 0x4, RZ ;  /* 0x0000000407077810 */ /* 0x000fce0007ffe0ff */
[----:B--2---:R-:W-:-:S08]  /*0f40*/  DFMA R12, R20, R22, R12 ;  /* 0x00000016140c722b */ /* 0x004fd0000000000c */
[----:B----4-:R-:W-:-:S11]  /*0f50*/  DFMA R12, R14, R10, R12 ;  /* 0x0000000a0e0c722b */ /* 0x010fd6000000000c */
.L_x_51:
[----:B------:R-:W-:Y:S05]  /*0f60*/  @!P1 BRA `(.L_x_47) ;  /* 0x0000000000489947 */ /* 0x000fea0003800000 */
[----:B------:R-:W0:Y:S01]  /*0f70*/  LDC.64 R10, c[0x0][0x390] ;  /* 0x0000e400ff0a7b82 */ /* 0x000e220000000a00 */
[----:B------:R-:W-:Y:S02]  /*0f80*/  IADD3 R6, PT, PT, R6, R7, RZ ;  /* 0x0000000706067210 */ /* 0x000fe40007ffe0ff */
[-C--:B------:R-:W-:Y:S02]  /*0f90*/  IADD3 R7, PT, PT, R7, R0.reuse, RZ ;  /* 0x0000000007077210 */ /* 0x080fe40007ffe0ff */
[----:B------:R-:W-:Y:S01]  /*0fa0*/  IADD3 R3, PT, PT, -R3, RZ, RZ ;  /* 0x000000ff03037210 */ /* 0x000fe20007ffe1ff */
[----:B------:R-:W-:Y:S01]  /*0fb0*/  IMAD R17, R9, R0, R6 ;  /* 0x0000000009117224 */ /* 0x000fe200078e0206 */
[----:B------:R-:W-:Y:S01]  /*0fc0*/  IADD3 R8, PT, PT, R4, R5, R7 ;  /* 0x0000000504087210 */ /* 0x000fe20007ffe007 */
[----:B------:R-:W1:Y:S06]  /*0fd0*/  LDC.64 R14, c[0x0][0x388] ;  /* 0x0000e200ff0e7b82 */ /* 0x000e6c0000000a00 */
.L_x_52:
[----:B------:R-:W-:Y:S02]  /*0fe0*/  VIADD R7, R8, 0x2 ;  /* 0x0000000208077836 */ /* 0x000fe40000000000 */
[----:B-1----:R-:W-:-:S04]  /*0ff0*/  IMAD.WIDE.U32 R4, R17, 0x8, R14 ;  /* 0x0000000811047825 */ /* 0x002fc800078e000e */
[----:B0-----:R-:W-:Y:S02]  /*1000*/  IMAD.WIDE.U32 R6, R7, 0x8, R10 ;  /* 0x0000000807067825 */ /* 0x001fe400078e000a */
[----:B------:R-:W2:Y:S04]  /*1010*/  LDG.E.64 R4, desc[UR4][R4.64] ;  /* 0x0000000404047981 */ /* 0x000ea8000c1e1b00 */
[----:B------:R-:W2:Y:S01]  /*1020*/  LDG.E.64 R6, desc[UR4][R6.64] ;  /* 0x0000000406067981 */ /* 0x000ea2000c1e1b00 */
[----:B------:R-:W-:Y:S02]  /*1030*/  IADD3 R3, PT, PT, R3, 0x1, RZ ;  /* 0x0000000103037810 */ /* 0x000fe40007ffe0ff */
[----:B------:R-:W-:Y:S02]  /*1040*/  IADD3 R8, PT, PT, R8, 0x1, RZ ;  /* 0x0000000108087810 */ /* 0x000fe40007ffe0ff */
[----:B------:R-:W-:-:S02]  /*1050*/  ISETP.NE.AND P0, PT, R3, RZ, PT ;  /* 0x000000ff0300720c */ /* 0x000fc40003f05270 */
[----:B------:R-:W-:Y:S01]  /*1060*/  IADD3 R17, PT, PT, R17, 0x1, RZ ;  /* 0x0000000111117810 */ /* 0x000fe20007ffe0ff */
[----:B--2---:R-:W-:-:S10]  /*1070*/  DFMA R12, R4, R6, R12 ;  /* 0x00000006040c722b */ /* 0x004fd4000000000c */
[----:B------:R-:W-:Y:S05]  /*1080*/  @P0 BRA `(.L_x_52) ;  /* 0xfffffffc00d40947 */ /* 0x000fea000383ffff */
.L_x_47:
[----:B------:R-:W0:Y:S01]  /*1090*/  LDC.64 R4, c[0x0][0x380] ;  /* 0x0000e000ff047b82 */ /* 0x000e220000000a00 */
[----:B------:R-:W-:-:S07]  /*10a0*/  IADD3 R9, PT, PT, R9, R2, RZ ;  /* 0x0000000209097210 */ /* 0x000fce0007ffe0ff */
[----:B------:R-:W1:Y:S01]  /*10b0*/  LDC.64 R6, c[0x0][0x390] ;  /* 0x0000e400ff067b82 */ /* 0x000e620000000a00 */
[----:B0-----:R-:W-:-:S06]  /*10c0*/  IMAD.WIDE.U32 R2, R9, 0x8, R4 ;  /* 0x0000000809027825 */ /* 0x001fcc00078e0004 */
[----:B------:R-:W2:Y:S01]  /*10d0*/  LDG.E.64 R2, desc[UR4][R2.64] ;  /* 0x0000000402027981 */ /* 0x000ea2000c1e1b00 */
[----:B-1----:R-:W-:Y:S01]  /*10e0*/  IMAD.WIDE.U32 R6, R9, 0x8, R6 ;  /* 0x0000000809067825 */ /* 0x002fe200078e0006 */
[----:B--2---:R-:W-:-:S08]  /*10f0*/  DADD R4, -R2, 1 ;  /* 0x3ff0000002047429 */ /* 0x004fd00000000100 */
[----:B------:R-:W-:-:S08]  /*1100*/  DMUL R4, R2, R4 ;  /* 0x0000000402047228 */ /* 0x000fd00000000000 */
[----:B------:R-:W-:-:S07]  /*1110*/  DMUL R4, R4, R12 ;  /* 0x0000000c04047228 */ /* 0x000fce0000000000 */
[----:B------:R-:W-:Y:S01]  /*1120*/  STG.E.64 desc[UR4][R6.64], R4 ;  /* 0x0000000406007986 */ /* 0x000fe2000c101b04 */
[----:B------:R-:W-:Y:S05]  /*1130*/  EXIT ;  /* 0x000000000000794d */ /* 0x000fea0003800000 */
.L_x_53:
        /* <DEDUP_REMOVED lines=12> */
.L_x_73:


//--------------------- .text._Z20calculateOutputDeltaPdS_S_j --------------------------
	.section	.text._Z20calculateOutputDeltaPdS_S_j,"ax",@progbits
	.align	128
        .global         _Z20calculateOutputDeltaPdS_S_j
        .type           _Z20calculateOutputDeltaPdS_S_j,@function
        .size           _Z20calculateOutputDeltaPdS_S_j,(.L_x_74 - _Z20calculateOutputDeltaPdS_S_j)
        .other          _Z20calculateOutputDeltaPdS_S_j,@"STO_CUDA_ENTRY STV_DEFAULT"
_Z20calculateOutputDeltaPdS_S_j:
.text._Z20calculateOutputDeltaPdS_S_j:
[----:B------:R-:W-:Y:S01]  /*0000*/  LDC R1, c[0x0][0x37c] ;  /* 0x0000df00ff017b82 */ /* 0x000fe20000000800 */
[----:B------:R-:W0:Y:S07]  /*0010*/  S2R R7, SR_TID.X ;  /* 0x0000000000077919 */ /* 0x000e2e0000002100 */
[----:B------:R-:W1:Y:S01]  /*0020*/  LDC.64 R4, c[0x0][0x380] ;  /* 0x0000e000ff047b82 */ /* 0x000e620000000a00 */
[----:B------:R-:W0:Y:S01]  /*0030*/  LDCU UR6, c[0x0][0x398] ;  /* 0x00007300ff0677ac */ /* 0x000e220008000800 */
[----:B------:R-:W2:Y:S06]  /*0040*/  LDCU.64 UR4, c[0x0][0x358] ;  /* 0x00006b00ff0477ac */ /* 0x000eac0008000a00 */
[----:B------:R-:W3:Y:S08]  /*0050*/  LDC.64 R2, c[0x0][0x390] ;  /* 0x0000e400ff027b82 */ /* 0x000ef00000000a00 */
[----:B------:R-:W4:Y:S01]  /*0060*/  LDC.64 R10, c[0x0][0x388] ;  /* 0x0000e200ff0a7b82 */ /* 0x000f220000000a00 */
[----:B0-----:R-:W-:-:S05]  /*0070*/  IADD3 R13, PT, PT, R7, UR6, RZ ;  /* 0x00000006070d7c10 */ /* 0x001fca000fffe0ff */
[----:B-1----:R-:W-:-:S04]  /*0080*/  IMAD.WIDE.U32 R4, R13, 0x8, R4 ;  /* 0x000000080d047825 */ /* 0x002fc800078e0004 */
[----:B---3--:R-:W-:Y:S02]  /*0090*/  IMAD.WIDE.U32 R2, R7, 0x8, R2 ;  /* 0x0000000807027825 */ /* 0x008fe400078e0002 */
[----:B--2---:R-:W2:Y:S04]  /*00a0*/  LDG.E.64 R4, desc[UR4][R4.64] ;  /* 0x0000000404047981 */ /* 0x004ea8000c1e1b00 */
[----:B------:R-:W3:Y:S01]  /*00b0*/  LDG.E.64 R2, desc[UR4][R2.64] ;  /* 0x0000000402027981 */ /* 0x000ee2000c1e1b00 */
[----:B--2---:R-:W-:Y:S02]  /*00c0*/  DADD R8, -R4, 1 ;  /* 0x3ff0000004087429 */ /* 0x004fe40000000100 */
[----:B---3--:R-:W-:-:S06]  /*00d0*/  DADD R6, R2, -R4 ;  /* 0x0000000002067229 */ /* 0x008fcc0000000804 */
[----:B------:R-:W-:-:S08]  /*00e0*/  DMUL R8, R4, R8 ;  /* 0x0000000804087228 */ /* 0x000fd00000000000 */
[----:B------:R-:W-:Y:S01]  /*00f0*/  DMUL R6, R6, R8 ;  /* 0x0000000806067228 */ /* 0x000fe20000000000 */
[----:B----4-:R-:W-:-:S06]  /*0100*/  IMAD.WIDE.U32 R8, R13, 0x8, R10 ;  /* 0x000000080d087825 */ /* 0x010fcc00078e000a */
[----:B------:R-:W-:Y:S01]  /*0110*/  STG.E.64 desc[UR4][R8.64], R6 ;  /* 0x0000000608007986 */ /* 0x000fe2000c101b04 */
[----:B------:R-:W-:Y:S05]  /*0120*/  EXIT ;  /* 0x000000000000794d */ /* 0x000fea0003800000 */
.L_x_54:
        /* <DEDUP_REMOVED lines=13> */
.L_x_74:


//--------------------- .text._Z13forwardKernelPdS_jjjjj --------------------------
	.section	.text._Z13forwardKernelPdS_jjjjj,"ax",@progbits
	.align	128
        .global         _Z13forwardKernelPdS_jjjjj
        .type           _Z13forwardKernelPdS_jjjjj,@function
        .size           _Z13forwardKernelPdS_jjjjj,(.L_x_71 - _Z13forwardKernelPdS_jjjjj)
        .other          _Z13forwardKernelPdS_jjjjj,@"STO_CUDA_ENTRY STV_DEFAULT"
_Z13forwardKernelPdS_jjjjj:
.text._Z13forwardKernelPdS_jjjjj:
[----:B------:R-:W-:Y:S01]  /*0000*/  LDC R1, c[0x0][0x37c] ;  /* 0x0000df00ff017b82 */ /* 0x000fe20000000800 */
[----:B------:R-:W0:Y:S01]  /*0010*/  LDCU.64 UR10, c[0x0][0x390] ;  /* 0x00007200ff0a77ac */ /* 0x000e220008000a00 */
[----:B------:R-:W1:Y:S01]  /*0020*/  S2R R6, SR_TID.X ;  /* 0x0000000000067919 */ /* 0x000e620000002100 */
[----:B------:R-:W-:Y:S01]  /*0030*/  CS2R R12, SRZ ;  /* 0x00000000000c7805 */ /* 0x000fe2000001ff00 */
[----:B------:R-:W2:Y:S01]  /*0040*/  LDCU UR21, c[0x0][0x3a0] ;  /* 0x00007400ff1577ac */ /* 0x000ea20008000800 */
[----:B------:R-:W3:Y:S01]  /*0050*/  LDCU.64 UR18, c[0x0][0x358] ;  /* 0x00006b00ff1277ac */ /* 0x000ee20008000a00 */
[----:B0-----:R-:W-:Y:S02]  /*0060*/  UIADD3 UR4, UPT, UPT, UR10, -0x1, URZ ;  /* 0xffffffff0a047890 */ /* 0x001fe4000fffe0ff */
[----:B------:R-:W-:Y:S02]  /*0070*/  UIADD3 UR6, UPT, UPT, UR10, -0x2, URZ ;  /* 0xfffffffe0a067890 */ /* 0x000fe4000fffe0ff */
[----:B------:R-:W-:-:S02]  /*0080*/  UISETP.NE.AND UP1, UPT, UR10, 0x1, UPT ;  /* 0x000000010a00788c */ /* 0x000fc4000bf25270 */
[----:B--2---:R-:W-:Y:S02]  /*0090*/  UIMAD UR5, UR21, UR11, UR21 ;  /* 0x0000000b150572a4 */ /* 0x004fe4000f8e0215 */
[----:B------:R-:W-:Y:S02]  /*00a0*/  UIMAD UR4, UR4, UR21, UR4 ;  /* 0x00000015040472a4 */ /* 0x000fe4000f8e0204 */
[----:B------:R-:W-:Y:S02]  /*00b0*/  UIMAD UR6, UR6, UR21, URZ ;  /* 0x00000015060672a4 */ /* 0x000fe4000f8e02ff */
[----:B------:R-:W-:Y:S02]  /*00c0*/  USEL UR16, UR11, UR21, !UP1 ;  /* 0x000000150b107287 */ /* 0x000fe4000c800000 */
[----:B------:R-:W-:Y:S02]  /*00d0*/  USEL UR7, UR5, URZ, UP1 ;  /* 0x000000ff05077287 */ /* 0x000fe40008800000 */
[----:B------:R-:W-:-:S02]  /*00e0*/  UIADD3 UR5, UPT, UPT, UR4, UR11, URZ ;  /* 0x0000000b04057290 */ /* 0x000fc4000fffe0ff */
[----:B------:R-:W-:Y:S02]  /*00f0*/  UISETP.GT.U32.AND UP0, UPT, UR10, 0x1, UPT ;  /* 0x000000010a00788c */ /* 0x000fe4000bf04070 */
[----:B------:R-:W-:Y:S02]  /*0100*/  UIMAD UR4, UR6, UR21, UR6 ;  /* 0x00000015060472a4 */ /* 0x000fe4000f8e0206 */
[----:B------:R-:W-:Y:S02]  /*0110*/  UIADD3 UR6, UPT, UPT, UR16, 0x1, URZ ;  /* 0x0000000110067890 */ /* 0x000fe4000fffe0ff */
[----:B------:R-:W-:Y:S02]  /*0120*/  USEL UR8, UR4, URZ, UP0 ;  /* 0x000000ff04087287 */ /* 0x000fe40008000000 */
[----:B------:R-:W-:Y:S02]  /*0130*/  UISETP.NE.AND UP0, UPT, UR6, URZ, UPT ;  /* 0x000000ff0600728c */ /* 0x000fe4000bf05270 */
[----:B------:R-:W-:-:S07]  /*0140*/  UIADD3 UR20, UPT, UPT, UR5, 0x1, URZ ;  /* 0x0000000105147890 */ /* 0x000fce000fffe0ff */
[----:B-1-3--:R-:W-:Y:S05]  /*0150*/  BRA.U !UP0, `(.L_x_55) ;  /* 0x0000000908f07547 */ /* 0x00afea000b800000 */
[----:B------:R-:W0:Y:S01]  /*0160*/  LDCU UR4, c[0x0][0x39c] ;  /* 0x00007380ff0477ac */ /* 0x000e220008000800 */
[----:B------:R-:W-:Y:S02]  /*0170*/  MOV R23, UR7 ;  /* 0x0000000700177c02 */ /* 0x000fe40008000f00 */
[----:B------:R-:W-:Y:S01]  /*0180*/  CS2R R12, SRZ ;  /* 0x00000000000c7805 */ /* 0x000fe2000001ff00 */
[----:B------:R-:W-:Y:S02]  /*0190*/  UISETP.GE.U32.AND UP2, UPT, UR16, 0x7, UPT ;  /* 0x000000071000788c */ /* 0x000fe4000bf46070 */
[----:B------:R-:W-:-:S04]  /*01a0*/  ULOP3.LUT UR9, UR6, 0x7, URZ, 0xc0, !UPT ;  /* 0x0000000706097892 */ /* 0x000fc8000f8ec0ff */
[----:B------:R-:W-:Y:S02]  /*01b0*/  UISETP.NE.AND UP0, UPT, UR9, URZ, UPT ;  /* 0x000000ff0900728c */ /* 0x000fe4000bf05270 */
[----:B0-----:R-:W-:-:S04]  /*01c0*/  UIADD3 UR4, UPT, UPT, UR4, 0x1, URZ ;  /* 0x0000000104047890 */ /* 0x001fc8000fffe0ff */
[----:B------:R-:W-:Y:S02]  /*01d0*/  UISETP.NE.AND UP1, UPT, UR4, UR10, UPT ;  /* 0x0000000a0400728c */ /* 0x000fe4000bf25270 */
[----:B------:R-:W-:-:S04]  /*01e0*/  ULOP3.LUT UR4, URZ, UR16, URZ, 0x33, !UPT ;  /* 0x00000010ff047292 */ /* 0x000fc8000f8e33ff */
[----:B------:R-:W-:-:S03]  /*01f0*/  UIADD3 UR17, UPT, UPT, UR20, UR4, URZ ;  /* 0x0000000414117290 */ /* 0x000fc6000fffe0ff */
[----:B------:R-:W-:Y:S02]  /*0200*/  UMOV UR4, URZ ;  /* 0x000000ff00047c82 */ /* 0x000fe40008000000 */
[----:B------:R-:W0:Y:S01]  /*0210*/  @!UP1 LDCU UR21, c[0x0][0x398] ;  /* 0x00007300ff1597ac */ /* 0x000e220008000800 */
[----:B------:R-:W-:Y:S06]  /*0220*/  BRA.U !UP2, `(.L_x_56) ;  /* 0x000000050a5c7547 */ /* 0x000fec000b800000 */
[----:B------:R-:W-:Y:S01]  /*0230*/  UIADD3 UR5, UPT, UPT, UR5, 0x3, -UR16 ;  /* 0x0000000305057890 */ /* 0x000fe2000fffe810 */
[----:B------:R-:W-:Y:S01]  /*0240*/  IADD3 R29, PT, PT, R6, UR8, R23 ;  /* 0x00000008061d7c10 */ /* 0x000fe2000fffe017 */
[----:B0-----:R-:W-:Y:S01]  /*0250*/  IMAD.U32 R2, RZ, RZ, UR21 ;  /* 0x00000015ff027e24 */ /* 0x001fe2000f8e00ff */
[----:B------:R-:W-:Y:S01]  /*0260*/  MOV R0, UR21 ;  /* 0x0000001500007c02 */ /* 0x000fe20008000f00 */
[----:B------:R-:W-:Y:S01]  /*0270*/  IMAD.U32 R4, RZ, RZ, UR21 ;  /* 0x00000015ff047e24 */ /* 0x000fe2000f8e00ff */
[----:B------:R-:W-:Y:S01]  /*0280*/  MOV R8, UR21 ;  /* 0x0000001500087c02 */ /* 0x000fe20008000f00 */
[----:B------:R-:W-:Y:S01]  /*0290*/  IMAD.U32 R10, RZ, RZ, UR21 ;  /* 0x00000015ff0a7e24 */ /* 0x000fe2000f8e00ff */
[----:B------:R-:W-:Y:S01]  /*02a0*/  MOV R14, UR21 ;  /* 0x00000015000e7c02 */ /* 0x000fe20008000f00 */
[----:B------:R-:W-:Y:S01]  /*02b0*/  ULOP3.LUT UR4, UR6, 0xfffffff8, URZ, 0xc0, !UPT ;  /* 0xfffffff806047892 */ /* 0x000fe2000f8ec0ff */
[--C-:B------:R-:W-:Y:S01]  /*02c0*/  IMAD R3, R0, 0x3, R29.reuse ;  /* 0x0000000300037824 */ /* 0x100fe200078e021d */
[----:B------:R-:W-:Y:S01]  /*02d0*/  CS2R R12, SRZ ;  /* 0x00000000000c7805 */ /* 0x000fe2000001ff00 */
[--C-:B------:R-:W-:Y:S01]  /*02e0*/  IMAD R4, R4, 0x2, R29.reuse ;  /* 0x0000000204047824 */ /* 0x100fe200078e021d */
[----:B------:R-:W-:Y:S01]  /*02f0*/  LEA R2, R2, R29, 0x2 ;  /* 0x0000001d02027211 */ /* 0x000fe200078e10ff */
[--C-:B------:R-:W-:Y:S01]  /*0300*/  IMAD R0, R8, 0x5, R29.reuse ;  /* 0x0000000508007824 */ /* 0x100fe200078e021d */
[----:B------:R-:W-:Y:S01]  /*0310*/  MOV R25, UR5 ;  /* 0x0000000500197c02 */ /* 0x000fe20008000f00 */
[--C-:B------:R-:W-:Y:S01]  /*0320*/  IMAD R7, R10, 0x6, R29.reuse ;  /* 0x000000060a077824 */ /* 0x100fe200078e021d */
[----:B------:R-:W-:Y:S01]  /*0330*/  UIADD3 UR7, UPT, UPT, -UR4, URZ, URZ ;  /* 0x000000ff04077290 */ /* 0x000fe2000fffe1ff */
[----:B------:R-:W-:-:S02]  /*0340*/  IMAD R27, R14, 0x7, R29 ;  /* 0x000000070e1b7824 */ /* 0x000fc400078e021d */
[----:B------:R-:W-:-:S09]  /*0350*/  VIADD R5, R29, UR21 ;  /* 0x000000151d057c36 */ /* 0x000fd20008000000 */
.L_x_57:
[----:B------:R-:W0:Y:S01]  /*0360*/  LDC.64 R20, c[0x0][0x380] ;  /* 0x0000e000ff147b82 */ /* 0x000e220000000a00 */
[----:B------:R-:W-:-:S07]  /*0370*/  VIADD R11, R25, 0xfffffffd ;  /* 0xfffffffd190b7836 */ /* 0x000fce0000000000 */
[----:B------:R-:W1:Y:S01]  /*0380*/  LDC.64 R8, c[0x0][0x388] ;  /* 0x0000e200ff087b82 */ /* 0x000e620000000a00 */
[----:B0-----:R-:W-:-:S06]  /*0390*/  IMAD.WIDE.U32 R10, R11, 0x8, R20 ;  /* 0x000000080b0a7825 */ /* 0x001fcc00078e0014 */
[----:B------:R-:W2:Y:S01]  /*03a0*/  LDG.E.64 R10, desc[UR18][R10.64] ;  /* 0x000000120a0a7981 */ /* 0x000ea2000c1e1b00 */
[----:B-1----:R-:W-:-:S06]  /*03b0*/  IMAD.WIDE.U32 R16, R29, 0x8, R8 ;  /* 0x000000081d107825 */ /* 0x002fcc00078e0008 */
[----:B------:R-:W2:Y:S01]  /*03c0*/  LDG.E.64 R16, desc[UR18][R16.64] ;  /* 0x0000001210107981 */ /* 0x000ea2000c1e1b00 */
[C---:B------:R-:W-:Y:S01]  /*03d0*/  IADD3 R15, PT, PT, R25.reuse, -0x2, RZ ;  /* 0xfffffffe190f7810 */ /* 0x040fe20007ffe0ff */
[----:B------:R-:W-:-:S04]  /*03e0*/  VIADD R19, R25, 0xffffffff ;  /* 0xffffffff19137836 */ /* 0x000fc80000000000 */
[----:B------:R-:W-:-:S06]  /*03f0*/  IMAD.WIDE.U32 R14, R15, 0x8, R20 ;  /* 0x000000080f0e7825 */ /* 0x000fcc00078e0014 */
[----:B------:R-:W3:Y:S01]  /*0400*/  LDG.E.64 R14, desc[UR18][R14.64] ;  /* 0x000000120e0e7981 */ /* 0x000ee2000c1e1b00 */
[----:B--2---:R-:W-:Y:S01]  /*0410*/  DFMA R16, R10, R16, R12 ;  /* 0x000000100a10722b */ /* 0x004fe2000000000c */
[----:B------:R-:W-:-:S04]  /*0420*/  IMAD.WIDE.U32 R12, R5, 0x8, R8 ;  /* 0x00000008050c7825 */ /* 0x000fc800078e0008 */
[----:B------:R-:W-:Y:S02]  /*0430*/  IMAD.WIDE.U32 R10, R19, 0x8, R20 ;  /* 0x00000008130a7825 */ /* 0x000fe400078e0014 */
[----:B------:R-:W3:Y:S02]  /*0440*/  LDG.E.64 R12, desc[UR18][R12.64] ;  /* 0x000000120c0c7981 */ /* 0x000ee4000c1e1b00 */
[----:B------:R-:W-:Y:S02]  /*0450*/  IMAD.WIDE.U32 R18, R4, 0x8, R8 ;  /* 0x0000000804127825 */ /* 0x000fe400078e0008 */
[----:B------:R-:W2:Y:S04]  /*0460*/  LDG.E.64 R10, desc[UR18][R10.64] ;  /* 0x000000120a0a7981 */ /* 0x000ea8000c1e1b00 */
[----:B------:R-:W2:Y:S01]  /*0470*/  LDG.E.64 R18, desc[UR18][R18.64] ;  /* 0x0000001212127981 */ /* 0x000ea2000c1e1b00 */
[C---:B------:R-:W-:Y:S01]  /*0480*/  IADD3 R22, PT, PT, R25.reuse, 0x1, RZ ;  /* 0x0000000119167810 */ /* 0x040fe20007ffe0ff */
[----:B---3--:R-:W-:Y:S01]  /*0490*/  DFMA R12, R14, R12, R16 ;  /* 0x0000000c0e0c722b */ /* 0x008fe20000000010 */
[----:B------:R-:W-:-:S07]  /*04a0*/  IMAD.WIDE.U32 R16, R25, 0x8, R20 ;  /* 0x0000000819107825 */ /* 0x000fce00078e0014 */
[----:B--2---:R-:W-:Y:S01]  /*04b0*/  DFMA R18, R10, R18, R12 ;  /* 0x000000120a12722b */ /* 0x004fe2000000000c */
[----:B------:R-:W2:Y:S01]  /*04c0*/  LDG.E.64 R16, desc[UR18][R16.64] ;  /* 0x0000001210107981 */ /* 0x000ea2000c1e1b00 */
[----:B------:R-:W-:-:S04]  /*04d0*/  IMAD.WIDE.U32 R12, R3, 0x8, R8 ;  /* 0x00000008030c7825 */ /* 0x000fc800078e0008 */
[----:B------:R-:W-:Y:S02]  /*04e0*/  IMAD.WIDE.U32 R14, R22, 0x8, R20 ;  /* 0x00000008160e7825 */ /* 0x000fe400078e0014 */
[----:B------:R-:W2:Y:S02]  /*04f0*/  LDG.E.64 R12, desc[UR18][R12.64] ;  /* 0x000000120c0c7981 */ /* 0x000ea4000c1e1b00 */
[----:B------:R-:W-:Y:S02]  /*0500*/  IMAD.WIDE.U32 R10, R2, 0x8, R8 ;  /* 0x00000008020a7825 */ /* 0x000fe400078e0008 */
[----:B------:R-:W3:Y:S04]  /*0510*/  LDG.E.64 R14, desc[UR18][R14.64] ;  /* 0x000000120e0e7981 */ /* 0x000ee8000c1e1b00 */
[----:B------:R-:W3:Y:S01]  /*0520*/  LDG.E.64 R10, desc[UR18][R10.64] ;  /* 0x000000120a0a7981 */ /* 0x000ee2000c1e1b00 */
[C---:B------:R-:W-:Y:S01]  /*0530*/  VIADD R22, R25.reuse, 0x4 ;  /* 0x0000000419167836 */ /* 0x040fe20000000000 */
[----:B--2---:R-:W-:Y:S01]  /*0540*/  DFMA R16, R16, R12, R18 ;  /* 0x0000000c1010722b */ /* 0x004fe20000000012 */
[C---:B------:R-:W-:Y:S01]  /*0550*/  VIADD R19, R25.reuse, 0x2 ;  /* 0x0000000219137836 */ /* 0x040fe20000000000 */
[----:B------:R-:W-:-:S03]  /*0560*/  IADD3 R18, PT, PT, R25, 0x3, RZ ;  /* 0x0000000319127810 */ /* 0x000fc60007ffe0ff */
[----:B------:R-:W-:-:S03]  /*0570*/  IMAD.WIDE.U32 R12, R19, 0x8, R20 ;  /* 0x00000008130c7825 */ /* 0x000fc600078e0014 */
[----:B---3--:R-:W-:Y:S01]  /*0580*/  DFMA R10, R14, R10, R16 ;  /* 0x0000000a0e0a722b */ /* 0x008fe20000000010 */
[----:B------:R-:W-:Y:S02]  /*0590*/  IMAD.WIDE.U32 R14, R0, 0x8, R8 ;  /* 0x00000008000e7825 */ /* 0x000fe400078e0008 */
[----:B------:R-:W2:Y:S02]  /*05a0*/  LDG.E.64 R12, desc[UR18][R12.64] ;  /* 0x000000120c0c7981 */ /* 0x000ea4000c1e1b00 */
[----:B------:R-:W-:Y:S02]  /*05b0*/  IMAD.WIDE.U32 R16, R18, 0x8, R20 ;  /* 0x0000000812107825 */ /* 0x000fe400078e0014 */
[----:B------:R-:W2:Y:S02]  /*05c0*/  LDG.E.64 R14, desc[UR18][R14.64] ;  /* 0x000000120e0e7981 */ /* 0x000ea4000c1e1b00 */
[----:B------:R-:W-:Y:S02]  /*05d0*/  IMAD.WIDE.U32 R18, R7, 0x8, R8 ;  /* 0x0000000807127825 */ /* 0x000fe400078e0008 */
[----:B------:R-:W3:Y:S02]  /*05e0*/  LDG.E.64 R16, desc[UR18][R16.64] ;  /* 0x0000001210107981 */ /* 0x000ee4000c1e1b00 */
[----:B------:R-:W-:-:S02]  /*05f0*/  IMAD.WIDE.U32 R20, R22, 0x8, R20 ;  /* 0x0000000816147825 */ /* 0x000fc400078e0014 */
[----:B------:R-:W3:Y:S02]  /*0600*/  LDG.E.64 R18, desc[UR18][R18.64] ;  /* 0x0000001212127981 */ /* 0x000ee4000c1e1b00 */
[----:B------:R-:W-:Y:S02]  /*0610*/  IMAD.WIDE.U32 R8, R27, 0x8, R8 ;  /* 0x000000081b087825 */ /* 0x000fe400078e0008 */
[----:B------:R-:W4:Y:S04]  /*0620*/  LDG.E.64 R20, desc[UR18][R20.64] ;  /* 0x0000001214147981 */ /* 0x000f28000c1e1b00 */
[----:B------:R-:W4:Y:S01]  /*0630*/  LDG.E.64 R8, desc[UR18][R8.64] ;  /* 0x0000001208087981 */ /* 0x000f22000c1e1b00 */
[----:B------:R-:W-:-:S04]  /*0640*/  UIADD3 UR7, UPT, UPT, UR7, 0x8, URZ ;  /* 0x0000000807077890 */ /* 0x000fc8000fffe0ff */
[----:B------:R-:W-:Y:S01]  /*0650*/  UISETP.NE.AND UP1, UPT, UR7, URZ, UPT ;  /* 0x000000ff0700728c */ /* 0x000fe2000bf25270 */
[----:B------:R-:W-:Y:S01]  /*0660*/  VIADD R25, R25, 0x8 ;  /* 0x0000000819197836 */ /* 0x000fe20000000000 */
[----:B--2---:R-:W-:Y:S01]  /*0670*/  DFMA R10, R12, R14, R10 ;  /* 0x0000000e0c0a722b */ /* 0x004fe2000000000a */
[----:B------:R-:W-:Y:S02]  /*0680*/  MOV R12, UR21 ;  /* 0x00000015000c7c02 */ /* 0x000fe40008000f00 */
[----:B------:R-:W-:-:S05]  /*0690*/  MOV R13, UR21 ;  /* 0x00000015000d7c02 */ /* 0x000fca0008000f00 */
[----:B---3--:R-:W-:Y:S01]  /*06a0*/  DFMA R10, R16, R18, R10 ;  /* 0x00000012100a722b */ /* 0x008fe2000000000a */
[C---:B------:R-:W-:Y:S01]  /*06b0*/  IMAD R5, R12.reuse, 0x8, R5 ;  /* 0x000000080c057824 */ /* 0x040fe200078e0205 */
[----:B------:R-:W-:Y:S01]  /*06c0*/  LEA R3, R12, R3, 0x3 ;  /* 0x000000030c037211 */ /* 0x000fe200078e18ff */
[----:B------:R-:W-:Y:S01]  /*06d0*/  IMAD R4, R13, 0x8, R4 ;  /* 0x000000080d047824 */ /* 0x000fe200078e0204 */
[----:B------:R-:W-:Y:S01]  /*06e0*/  MOV R17, UR21 ;  /* 0x0000001500117c02 */ /* 0x000fe20008000f00 */
[----:B------:R-:W-:-:S03]  /*06f0*/  IMAD.U32 R14, RZ, RZ, UR21 ;  /* 0x00000015ff0e7e24 */ /* 0x000fc6000f8e00ff */
[----:B----4-:R-:W-:Y:S01]  /*0700*/  DFMA R12, R20, R8, R10 ;  /* 0x00000008140c722b */ /* 0x010fe2000000000a */
[----:B------:R-:W-:Y:S01]  /*0710*/  IMAD.U32 R15, RZ, RZ, UR21 ;  /* 0x00000015ff0f7e24 */ /* 0x000fe2000f8e00ff */
[----:B------:R-:W-:Y:S01]  /*0720*/  MOV R10, UR21 ;  /* 0x00000015000a7c02 */ /* 0x000fe20008000f00 */
[----:B------:R-:W-:Y:S01]  /*0730*/  IMAD.U32 R8, RZ, RZ, UR21 ;  /* 0x00000015ff087e24 */ /* 0x000fe2000f8e00ff */
[----:B------:R-:W-:Y:S01]  /*0740*/  LEA R0, R17, R0, 0x3 ;  /* 0x0000000011007211 */ /* 0x000fe200078e18ff */
[----:B------:R-:W-:Y:S01]  /*0750*/  IMAD R2, R15, 0x8, R2 ;  /* 0x000000080f027824 */ /* 0x000fe200078e0202 */
[----:B------:R-:W-:Y:S01]  /*0760*/  LEA R29, R14, R29, 0x3 ;  /* 0x0000001d0e1d7211 */ /* 0x000fe200078e18ff */
[----:B------:R-:W-:Y:S01]  /*0770*/  IMAD R27, R10, 0x8, R27 ;  /* 0x000000080a1b7824 */ /* 0x000fe200078e021b */
[----:B------:R-:W-:Y:S01]  /*0780*/  LEA R7, R8, R7, 0x3 ;  /* 0x0000000708077211 */ /* 0x000fe200078e18ff */
[----:B------:R-:W-:Y:S06]  /*0790*/  BRA.U UP1, `(.L_x_57) ;  /* 0xfffffff901f07547 */ /* 0x000fec000b83ffff */
.L_x_56:
[----:B------:R-:W-:Y:S01]  /*07a0*/  IADD3 R23, PT, PT, R23, UR8, R6 ;  /* 0x0000000817177c10 */ /* 0x000fe2000fffe006 */
[----:B------:R-:W-:Y:S06]  /*07b0*/  BRA.U !UP0, `(.L_x_55) ;  /* 0x0000000508587547 */ /* 0x000fec000b800000 */
[----:B------:R-:W-:Y:S02]  /*07c0*/  UISETP.GE.U32.AND UP0, UPT, UR9, 0x4, UPT ;  /* 0x000000040900788c */ /* 0x000fe4000bf06070 */
[----:B------:R-:W-:-:S07]  /*07d0*/  ULOP3.LUT UP1, UR10, UR6, 0x3, URZ, 0xc0, !UPT ;  /* 0x00000003060a7892 */ /* 0x000fce000f82c0ff */
[----:B------:R-:W-:Y:S05]  /*07e0*/  BRA.U !UP0, `(.L_x_58) ;  /* 0x0000000108a47547 */ /* 0x000fea000b800000 */
[----:B------:R-:W1:Y:S01]  /*07f0*/  LDCU.128 UR12, c[0x0][0x380] ;  /* 0x00007000ff0c77ac */ /* 0x000e620008000c00 */
[----:B------:R-:W-:Y:S01]  /*0800*/  MOV R0, UR4 ;  /* 0x0000000400007c02 */ /* 0x000fe20008000f00 */
[----:B------:R-:W-:-:S04]  /*0810*/  UIADD3 UR5, UPT, UPT, UR17, UR4, URZ ;  /* 0x0000000411057290 */ /* 0x000fc8000fffe0ff */
[----:B0-----:R-:W-:Y:S01]  /*0820*/  IMAD R3, R0, UR21, R23 ;  /* 0x0000001500037c24 */ /* 0x001fe2000f8e0217 */
[----:B------:R-:W-:Y:S02]  /*0830*/  UIADD3 UR6, UPT, UPT, UR5, 0x1, URZ ;  /* 0x0000000105067890 */ /* 0x000fe4000fffe0ff */
[----:B-1----:R-:W-:Y:S01]  /*0840*/  UIMAD.WIDE.U32 UR8, UR5, 0x8, UR12 ;  /* 0x00000008050878a5 */ /* 0x002fe2000f8e000c */
[----:B------:R-:W-:Y:S01]  /*0850*/  MOV R11, UR15 ;  /* 0x0000000f000b7c02 */ /* 0x000fe20008000f00 */
[----:B------:R-:W-:Y:S01]  /*0860*/  IMAD.U32 R10, RZ, RZ, UR14 ;  /* 0x0000000eff0a7e24 */ /* 0x000fe2000f8e00ff */
[----:B------:R-:W-:-:S03]  /*0870*/  UIMAD.WIDE.U32 UR6, UR6, 0x8, UR12 ;  /* 0x00000008060678a5 */ /* 0x000fc6000f8e000c */
[----:B------:R-:W-:Y:S01]  /*0880*/  IMAD.U32 R8, RZ, RZ, UR8 ;  /* 0x00000008ff087e24 */ /* 0x000fe2000f8e00ff */
[----:B------:R-:W-:Y:S01]  /*0890*/  MOV R9, UR9 ;  /* 0x0000000900097c02 */ /* 0x000fe20008000f00 */
[----:B------:R-:W-:Y:S01]  /*08a0*/  IMAD.WIDE.U32 R18, R3, 0x8, R10 ;  /* 0x0000000803127825 */ /* 0x000fe200078e000a */
[----:B------:R-:W-:-:S03]  /*08b0*/  UIADD3 UR8, UPT, UPT, UR5, 0x2, URZ ;  /* 0x0000000205087890 */ /* 0x000fc6000fffe0ff */
[----:B------:R-:W-:Y:S01]  /*08c0*/  VIADD R3, R3, UR21 ;  /* 0x0000001503037c36 */ /* 0x000fe20008000000 */
[----:B------:R-:W2:Y:S01]  /*08d0*/  LDG.E.64 R8, desc[UR18][R8.64] ;  /* 0x0000001208087981 */ /* 0x000ea2000c1e1b00 */
[----:B------:R-:W-:Y:S01]  /*08e0*/  MOV R4, UR6 ;  /* 0x0000000600047c02 */ /* 0x000fe20008000f00 */
[----:B------:R-:W-:Y:S02]  /*08f0*/  IMAD.U32 R5, RZ, RZ, UR7 ;  /* 0x00000007ff057e24 */ /* 0x000fe4000f8e00ff */
[----:B------:R-:W2:Y:S01]  /*0900*/  LDG.E.64 R18, desc[UR18][R18.64] ;  /* 0x0000001212127981 */ /* 0x000ea2000c1e1b00 */
[C---:B------:R-:W-:Y:S01]  /*0910*/  IMAD.WIDE.U32 R16, R3.reuse, 0x8, R10 ;  /* 0x0000000803107825 */ /* 0x040fe200078e000a */
[----:B------:R-:W-:Y:S01]  /*0920*/  UIMAD.WIDE.U32 UR8, UR8, 0x8, UR12 ;  /* 0x00000008080878a5 */ /* 0x000fe2000f8e000c */
[----:B------:R-:W-:Y:S01]  /*0930*/  IADD3 R3, PT, PT, R3, UR21, RZ ;  /* 0x0000001503037c10 */ /* 0x000fe2000fffe0ff */
[----:B------:R-:W3:Y:S01]  /*0940*/  LDG.E.64 R4, desc[UR18][R4.64] ;  /* 0x0000001204047981 */ /* 0x000ee2000c1e1b00 */
[----:B------:R-:W-:-:S03]  /*0950*/  UIADD3 UR6, UPT, UPT, UR5, 0x3, URZ ;  /* 0x0000000305067890 */ /* 0x000fc6000fffe0ff */
[----:B------:R-:W3:Y:S01]  /*0960*/  LDG.E.64 R16, desc[UR18][R16.64] ;  /* 0x0000001210107981 */ /* 0x000ee2000c1e1b00 */
[C---:B------:R-:W-:Y:S01]  /*0970*/  IMAD.WIDE.U32 R14, R3.reuse, 0x8, R10 ;  /* 0x00000008030e7825 */ /* 0x040fe200078e000a */
[----:B------:R-:W-:Y:S01]  /*0980*/  MOV R25, UR9 ;  /* 0x0000000900197c02 */ /* 0x000fe20008000f00 */
[----:B------:R-:W-:Y:S02]  /*0990*/  UIMAD.WIDE.U32 UR6, UR6, 0x8, UR12 ;  /* 0x00000008060678a5 */ /* 0x000fe4000f8e000c */
[----:B------:R-:W-:Y:S02]  /*09a0*/  IMAD.U32 R24, RZ, RZ, UR8 ;  /* 0x00000008ff187e24 */ /* 0x000fe4000f8e00ff */
[----:B------:R-:W-:Y:S01]  /*09b0*/  VIADD R21, R3, UR21 ;  /* 0x0000001503157c36 */ /* 0x000fe20008000000 */
[----:B------:R-:W4:Y:S01]  /*09c0*/  LDG.E.64 R14, desc[UR18][R14.64] ;  /* 0x000000120e0e7981 */ /* 0x000f22000c1e1b00 */
[----:B------:R-:W-:-:S03]  /*09d0*/  MOV R26, UR6 ;  /* 0x00000006001a7c02 */ /* 0x000fc60008000f00 */
[----:B------:R-:W4:Y:S01]  /*09e0*/  LDG.E.64 R2, desc[UR18][R24.64] ;  /* 0x0000001218027981 */ /* 0x000f22000c1e1b00 */
[----:B------:R-:W-:-:S04]  /*09f0*/  IMAD.WIDE.U32 R20, R21, 0x8, R10 ;  /* 0x0000000815147825 */ /* 0x000fc800078e000a */
[----:B------:R-:W-:Y:S02]  /*0a00*/  IMAD.U32 R27, RZ, RZ, UR7 ;  /* 0x00000007ff1b7e24 */ /* 0x000fe4000f8e00ff */
[----:B------:R-:W5:Y:S04]  /*0a10*/  LDG.E.64 R20, desc[UR18][R20.64] ;  /* 0x0000001214147981 */ /* 0x000f68000c1e1b00 */
[----:B------:R-:W5:Y:S01]  /*0a20*/  LDG.E.64 R10, desc[UR18][R26.64] ;  /* 0x000000121a0a7981 */ /* 0x000f62000c1e1b00 */
[----:B------:R-:W-:Y:S01]  /*0a30*/  UIADD3 UR4, UPT, UPT, UR4, 0x4, URZ ;  /* 0x0000000404047890 */ /* 0x000fe2000fffe0ff */
[----:B--2---:R-:W-:-:S08]  /*0a40*/  DFMA R8, R8, R18, R12 ;  /* 0x000000120808722b */ /* 0x004fd0000000000c */
[----:B---3--:R-:W-:-:S08]  /*0a50*/  DFMA R4, R4, R16, R8 ;  /* 0x000000100404722b */ /* 0x008fd00000000008 */
[----:B----4-:R-:W-:-:S08]  /*0a60*/  DFMA R2, R2, R14, R4 ;  /* 0x0000000e0202722b */ /* 0x010fd00000000004 */
[----:B-----5:R-:W-:-:S11]  /*0a70*/  DFMA R12, R10, R20, R2 ;  /* 0x000000140a0c722b */ /* 0x020fd60000000002 */
.L_x_58:
[----:B------:R-:W-:Y:S05]  /*0a80*/  BRA.U !UP1, `(.L_x_55) ;  /* 0x0000000109a47547 */ /* 0x000fea000b800000 */
[----:B------:R-:W-:Y:S01]  /*0a90*/  UISETP.NE.AND UP0, UPT, UR10, 0x1, UPT ;  /* 0x000000010a00788c */ /* 0x000fe2000bf05270 */
[----:B------:R-:W-:Y:S01]  /*0aa0*/  MOV R0, UR4 ;  /* 0x0000000400007c02 */ /* 0x000fe20008000f00 */
[----:B------:R-:W-:-:S04]  /*0ab0*/  ULOP3.LUT UR16, UR16, 0x1, URZ, 0xc0, !UPT ;  /* 0x0000000110107892 */ /* 0x000fc8000f8ec0ff */
[----:B------:R-:W-:Y:S01]  /*0ac0*/  UISETP.NE.U32.AND UP1, UPT, UR16, 0x1, UPT ;  /* 0x000000011000788c */ /* 0x000fe2000bf25070 */
[----:B------:R-:W-:-:S04]  /*0ad0*/  PLOP3.LUT P0, PT, PT, PT, UP0, 0x80, 0x8 ;  /* 0x000000000008781c */ /* 0x000fc80003f0f008 */
[----:B------:R-:W1:Y:S01]  /*0ae0*/  @UP0 LDCU.128 UR8, c[0x0][0x380] ;  /* 0x00007000ff0807ac */ /* 0x000e620008000c00 */
[----:B------:R-:W-:Y:S01]  /*0af0*/  PLOP3.LUT P1, PT, PT, PT, UP1, 0x80, 0x8 ;  /* 0x000000000008781c */ /* 0x000fe20003f2f018 */
[----:B------:R-:W-:-:S04]  /*0b00*/  @UP0 UIADD3 UR5, UPT, UPT, UR17, UR4, URZ ;  /* 0x0000000411050290 */ /* 0x000fc8000fffe0ff */
[----:B------:R-:W2:Y:S03]  /*0b10*/  @UP1 LDCU.128 UR12, c[0x0][0x380] ;  /* 0x00007000ff0c17ac */ /* 0x000ea60008000c00 */
[----:B0-----:R-:W-:Y:S01]  /*0b20*/  @P0 IMAD R7, R0, UR21, R23 ;  /* 0x0000001500070c24 */ /* 0x001fe2000f8e0217 */
[----:B------:R-:W-:Y:S02]  /*0b30*/  @UP0 UIADD3 UR4, UPT, UPT, UR4, 0x2, URZ ;  /* 0x0000000204040890 */ /* 0x000fe4000fffe0ff */
[----:B-1----:R-:W-:Y:S01]  /*0b40*/  @UP0 UIMAD.WIDE.U32 UR6, UR5, 0x8, UR8 ;  /* 0x00000008050608a5 */ /* 0x002fe2000f8e0008 */
[----:B------:R-:W-:Y:S01]  /*0b50*/  MOV R17, UR11 ;  /* 0x0000000b00117c02 */ /* 0x000fe20008000f00 */
[----:B------:R-:W-:Y:S01]  /*0b60*/  IMAD.U32 R16, RZ, RZ, UR10 ;  /* 0x0000000aff107e24 */ /* 0x000fe2000f8e00ff */
[----:B------:R-:W-:-:S03]  /*0b70*/  @UP0 UIADD3 UR5, UPT, UPT, UR5, 0x1, URZ ;  /* 0x0000000105050890 */ /* 0x000fc6000fffe0ff */
[C-C-:B------:R-:W-:Y:S01]  /*0b80*/  @P0 IMAD.WIDE.U32 R2, R7.reuse, 0x8, R16.reuse ;  /* 0x0000000807020825 */ /* 0x140fe200078e0010 */
[----:B------:R-:W-:Y:S01]  /*0b90*/  MOV R5, UR7 ;  /* 0x0000000700057c02 */ /* 0x000fe20008000f00 */
[----:B------:R-:W-:Y:S02]  /*0ba0*/  @UP0 UIMAD.WIDE.U32 UR8, UR5, 0x8, UR8 ;  /* 0x00000008050808a5 */ /* 0x000fe4000f8e0008 */
[----:B------:R-:W-:Y:S01]  /*0bb0*/  IMAD.U32 R4, RZ, RZ, UR6 ;  /* 0x00000006ff047e24 */ /* 0x000fe2000f8e00ff */
[----:B------:R-:W-:Y:S01]  /*0bc0*/  @UP1 UIADD3 UR5, UPT, UPT, UR17, UR4, URZ ;  /* 0x0000000411051290 */ /* 0x000fe2000fffe0ff */
[----:B------:R-:W-:Y:S01]  /*0bd0*/  @P0 VIADD R7, R7, UR21 ;  /* 0x0000001507070c36 */ /* 0x000fe20008000000 */
[----:B------:R-:W3:Y:S01]  /*0be0*/  @P0 LDG.E.64 R2, desc[UR18][R2.64] ;  /* 0x0000001202020981 */ /* 0x000ee2000c1e1b00 */
[----:B------:R-:W-:Y:S01]  /*0bf0*/  MOV R0, UR4 ;  /* 0x0000000400007c02 */ /* 0x000fe20008000f00 */
[----:B------:R-:W-:Y:S02]  /*0c00*/  IMAD.U32 R14, RZ, RZ, UR8 ;  /* 0x00000008ff0e7e24 */ /* 0x000fe4000f8e00ff */
[----:B------:R-:W3:Y:S01]  /*0c10*/  @P0 LDG.E.64 R4, desc[UR18][R4.64] ;  /* 0x0000001204040981 */ /* 0x000ee2000c1e1b00 */
[----:B------:R-:W-:Y:S01]  /*0c20*/  @P0 IMAD.WIDE.U32 R16, R7, 0x8, R16 ;  /* 0x0000000807100825 */ /* 0x000fe200078e0010 */
[----:B------:R-:W-:Y:S01]  /*0c30*/  MOV R15, UR9 ;  /* 0x00000009000f7c02 */ /* 0x000fe20008000f00 */
[----:B--2---:R-:W-:Y:S01]  /*0c40*/  @UP1 UIMAD.WIDE.U32 UR4, UR5, 0x8, UR12 ;  /* 0x00000008050418a5 */ /* 0x004fe2000f8e000c */
[----:B------:R-:W-:Y:S01]  /*0c50*/  MOV R11, UR15 ;  /* 0x0000000f000b7c02 */ /* 0x000fe20008000f00 */
[----:B------:R-:W-:-:S02]  /*0c60*/  IMAD.U32 R10, RZ, RZ, UR14 ;  /* 0x0000000eff0a7e24 */ /* 0x000fc4000f8e00ff */
[----:B------:R-:W-:Y:S01]  /*0c70*/  @P1 IMAD R23, R0, UR21, R23 ;  /* 0x0000001500171c24 */ /* 0x000fe2000f8e0217 */
[----:B------:R-:W2:Y:S01]  /*0c80*/  @P0 LDG.E.64 R16, desc[UR18][R16.64] ;  /* 0x0000001210100981 */ /* 0x000ea2000c1e1b00 */
[----:B------:R-:W-:Y:S01]  /*0c90*/  MOV R8, UR4 ;  /* 0x0000000400087c02 */ /* 0x000fe20008000f00 */
[----:B------:R-:W-:Y:S02]  /*0ca0*/  IMAD.U32 R9, RZ, RZ, UR5 ;  /* 0x00000005ff097e24 */ /* 0x000fe4000f8e00ff */
[----:B------:R-:W2:Y:S01]  /*0cb0*/  @P0 LDG.E.64 R14, desc[UR18][R14.64] ;  /* 0x000000120e0e0981 */ /* 0x000ea2000c1e1b00 */
[----:B------:R-:W-:-:S03]  /*0cc0*/  @P1 IMAD.WIDE.U32 R10, R23, 0x8, R10 ;  /* 0x00000008170a1825 */ /* 0x000fc600078e000a */
[----:B------:R-:W4:Y:S04]  /*0cd0*/  @P1 LDG.E.64 R8, desc[UR18][R8.64] ;  /* 0x0000001208081981 */ /* 0x000f28000c1e1b00 */
[----:B------:R-:W4:Y:S01]  /*0ce0*/  @P1 LDG.E.64 R10, desc[UR18][R10.64] ;  /* 0x000000120a0a1981 */ /* 0x000f22000c1e1b00 */
[----:B---3--:R-:W-:-:S08]  /*0cf0*/  @P0 DFMA R2, R4, R2, R12 ;  /* 0x000000020402022b */ /* 0x008fd0000000000c */
[----:B--2---:R-:W-:-:S08]  /*0d00*/  @P0 DFMA R12, R14, R16, R2 ;  /* 0x000000100e0c022b */ /* 0x004fd00000000002 */
[----:B----4-:R-:W-:-:S11]  /*0d10*/  @P1 DFMA R12, R8, R10, R12 ;  /* 0x0000000a080c122b */ /* 0x010fd6000000000c */
.L_x_55:
[----:B------:R-:W-:Y:S01]  /*0d20*/  MOV R2, 0x652b82fe ;  /* 0x652b82fe00027802 */ /* 0x000fe20000000f00 */
[----:B------:R-:W-:Y:S01]  /*0d30*/  UMOV UR4, 0xfefa39ef ;  /* 0xfefa39ef00047882 */ /* 0x000fe20000000000 */
[----:B------:R-:W-:Y:S01]  /*0d40*/  MOV R3, 0x3ff71547 ;  /* 0x3ff7154700037802 */ /* 0x000fe20000000f00 */
[----:B------:R-:W-:Y:S01]  /*0d50*/  UMOV UR5, 0x3fe62e42 ;  /* 0x3fe62e4200057882 */ /* 0x000fe20000000000 */
[----:B------:R-:W-:Y:S01]  /*0d60*/  DADD R10, -RZ, -R12 ;  /* 0x00000000ff0a7229 */ /* 0x000fe2000000090c */
[----:B------:R-:W-:Y:S03]  /*0d70*/  BSSY.RECONVERGENT B0, `(.L_x_59) ;  /* 0x0000037000007945 */ /* 0x000fe60003800200 */
[----:B------:R-:W-:-:S06]  /*0d80*/  DFMA R2, R12, -R2, 6.75539944105574400000e+15 ;  /* 0x433800000c02742b */ /* 0x000fcc0000000802 */
[----:B------:R-:W-:Y:S02]  /*0d90*/  FSETP.GEU.AND P0, PT, |R11|, 4.1917929649353027344, PT ;  /* 0x4086232b0b00780b */ /* 0x000fe40003f0e200 */
[----:B------:R-:W-:-:S08]  /*0da0*/  DADD R4, R2, -6.75539944105574400000e+15 ;  /* 0xc338000002047429 */ /* 0x000fd00000000000 */
[----:B------:R-:W-:Y:S01]  /*0db0*/  DFMA R8, R4, -UR4, -R12 ;  /* 0x8000000404087c2b */ /* 0x000fe2000800080c */
[----:B------:R-:W-:Y:S01]  /*0dc0*/  UMOV UR4, 0x3b39803f ;  /* 0x3b39803f00047882 */ /* 0x000fe20000000000 */
[----:B------:R-:W-:-:S06]  /*0dd0*/  UMOV UR5, 0x3c7abc9e ;  /* 0x3c7abc9e00057882 */ /* 0x000fcc0000000000 */
[----:B------:R-:W-:Y:S01]  /*0de0*/  DFMA R4, R4, -UR4, R8 ;  /* 0x8000000404047c2b */ /* 0x000fe20008000008 */
[----:B------:R-:W-:Y:S01]  /*0df0*/  UMOV UR4, 0x69ce2bdf ;  /* 0x69ce2bdf00047882 */ /* 0x000fe20000000000 */
[----:B------:R-:W-:Y:S01]  /*0e00*/  IMAD.MOV.U32 R8, RZ, RZ, -0x35dec16 ;  /* 0xfca213eaff087424 */ /* 0x000fe200078e00ff */
[----:B------:R-:W-:Y:S01]  /*0e10*/  MOV R9, 0x3e928af3 ;  /* 0x3e928af300097802 */ /* 0x000fe20000000f00 */
[----:B------:R-:W-:-:S05]  /*0e20*/  UMOV UR5, 0x3e5ade15 ;  /* 0x3e5ade1500057882 */ /* 0x000fca0000000000 */
        /* <DEDUP_REMOVED lines=27> */
[----:B------:R-:W-:Y:S01]  /*0fe0*/  LEA R5, R2, R9, 0x14 ;  /* 0x0000000902057211 */ /* 0x000fe200078ea0ff */
[----:B------:R-:W-:Y:S01]  /*0ff0*/  IMAD.MOV.U32 R4, RZ, RZ, R8 ;  /* 0x000000ffff047224 */ /* 0x000fe200078e0008 */
[----:B------:R-:W-:Y:S06]  /*1000*/  @!P0 BRA `(.L_x_60) ;  /* 0x0000000000348947 */ /* 0x000fec0003800000 */
[----:B------:R-:W-:Y:S01]  /*1010*/  FSETP.GEU.AND P1, PT, |R11|, 4.2275390625, PT ;  /* 0x408748000b00780b */ /* 0x000fe20003f2e200 */
[C---:B------:R-:W-:Y:S02]  /*1020*/  DADD R4, -R12.reuse, +INF ;  /* 0x7ff000000c047429 */ /* 0x040fe40000000100 */
[----:B------:R-:W-:-:S08]  /*1030*/  DSETP.GT.AND P0, PT, R12, RZ, PT ;  /* 0x000000ff0c00722a */ /* 0x000fd00003f04000 */
[----:B------:R-:W-:Y:S02]  /*1040*/  FSEL R4, R4, RZ, !P0 ;  /* 0x000000ff04047208 */ /* 0x000fe40004000000 */
[----:B------:R-:W-:Y:S02]  /*1050*/  @!P1 LEA.HI R0, R2, R2, RZ, 0x1 ;  /* 0x0000000202009211 */ /* 0x000fe400078f08ff */
[----:B------:R-:W-:Y:S02]  /*1060*/  FSEL R5, R5, RZ, !P0 ;  /* 0x000000ff05057208 */ /* 0x000fe40004000000 */
[----:B------:R-:W-:-:S04]  /*1070*/  @!P1 SHF.R.S32.HI R3, RZ, 0x1, R0 ;  /* 0x00000001ff039819 */ /* 0x000fc80000011400 */
[----:B------:R-:W-:Y:S02]  /*1080*/  @!P1 IADD3 R2, PT, PT, R2, -R3, RZ ;  /* 0x8000000302029210 */ /* 0x000fe40007ffe0ff */
[----:B------:R-:W-:Y:S02]  /*1090*/  @!P1 LEA R3, R3, R9, 0x14 ;  /* 0x0000000903039211 */ /* 0x000fe400078ea0ff */
[----:B------:R-:W-:Y:S01]  /*10a0*/  @!P1 LEA R9, R2, 0x3ff00000, 0x14 ;  /* 0x3ff0000002099811 */ /* 0x000fe200078ea0ff */
[----:B------:R-:W-:Y:S01]  /*10b0*/  @!P1 IMAD.MOV.U32 R2, RZ, RZ, R8 ;  /* 0x000000ffff029224 */ /* 0x000fe200078e0008 */
[----:B------:R-:W-:-:S06]  /*10c0*/  @!P1 MOV R8, RZ ;  /* 0x000000ff00089202 */ /* 0x000fcc0000000f00 */
[----:B------:R-:W-:-:S11]  /*10d0*/  @!P1 DMUL R4, R2, R8 ;  /* 0x0000000802049228 */ /* 0x000fd60000000000 */
.L_x_60:
[----:B0-----:R-:W-:Y:S05]  /*10e0*/  BSYNC.RECONVERGENT B0 ;  /* 0x0000000000007941 */ /* 0x001fea0003800200 */
.L_x_59:
[----:B------:R-:W-:Y:S01]  /*10f0*/  DADD R10, R4, 1 ;  /* 0x3ff00000040a7429 */ /* 0x000fe20000000000 */
[----:B------:R-:W-:Y:S05]  /*1100*/  BSSY.RECONVERGENT B0, `(.L_x_61) ;  /* 0x000000e000007945 */ /* 0x000fea0003800200 */
[----:B------:R-:W0:Y:S04]  /*1110*/  MUFU.RCP64H R3, R11 ;  /* 0x0000000b00037308 */ /* 0x000e280000001800 */
[----:B------:R-:W-:-:S04]  /*1120*/  IADD3 R2, PT, PT, R11, 0x300402, RZ ;  /* 0x003004020b027810 */ /* 0x000fc80007ffe0ff */
[----:B------:R-:W-:Y:S02]  /*1130*/  FSETP.GEU.AND P0, PT, |R2|, 5.8789094863358348022e-39, PT ;  /* 0x004004020200780b */ /* 0x000fe40003f0e200 */
[----:B0-----:R-:W-:-:S08]  /*1140*/  DFMA R4, -R10, R2, 1 ;  /* 0x3ff000000a04742b */ /* 0x001fd00000000102 */
[----:B------:R-:W-:-:S08]  /*1150*/  DFMA R4, R4, R4, R4 ;  /* 0x000000040404722b */ /* 0x000fd00000000004 */
[----:B------:R-:W-:-:S08]  /*1160*/  DFMA R4, R2, R4, R2 ;  /* 0x000000040204722b */ /* 0x000fd00000000002 */
[----:B------:R-:W-:-:S08]  /*1170*/  DFMA R8, -R10, R4, 1 ;  /* 0x3ff000000a08742b */ /* 0x000fd00000000104 */
[----:B------:R-:W-:Y:S01]  /*1180*/  DFMA R4, R4, R8, R4 ;  /* 0x000000080404722b */ /* 0x000fe20000000004 */
[----:B------:R-:W-:Y:S10]  /*1190*/  @P0 BRA `(.L_x_62) ;  /* 0x0000000000100947 */ /* 0x000ff40003800000 */
[----:B------:R-:W-:-:S05]  /*11a0*/  LOP3.LUT R0, R11, 0x7fffffff, RZ, 0xc0, !PT ;  /* 0x7fffffff0b007812 */ /* 0x000fca00078ec0ff */
[----:B------:R-:W-:Y:S01]  /*11b0*/  VIADD R8, R0, 0xfff00000 ;  /* 0xfff0000000087836 */ /* 0x000fe20000000000 */
[----:B------:R-:W-:-:S07]  /*11c0*/  MOV R0, 0x11e0 ;  /* 0x000011e000007802 */ /* 0x000fce0000000f00 */
[----:B------:R-:W-:Y:S05]  /*11d0*/  CALL.REL.NOINC `($__internal_2_$__cuda_sm20_dblrcp_rn_slowpath_v3) ;  /* 0x0000000000187944 */ /* 0x000fea0003c00000 */
.L_x_62:
[----:B------:R-:W-:Y:S05]  /*11e0*/  BSYNC.RECONVERGENT B0 ;  /* 0x0000000000007941 */ /* 0x000fea0003800200 */
.L_x_61:
[----:B------:R-:W0:Y:S01]  /*11f0*/  LDC.64 R2, c[0x0][0x380] ;  /* 0x0000e000ff027b82 */ /* 0x000e220000000a00 */
[----:B------:R-:W-:-:S05]  /*1200*/  IADD3 R7, PT, PT, R6, UR20, RZ ;  /* 0x0000001406077c10 */ /* 0x000fca000fffe0ff */
[----:B0-----:R-:W-:-:S05]  /*1210*/  IMAD.WIDE.U32 R2, R7, 0x8, R2 ;  /* 0x0000000807027825 */ /* 0x001fca00078e0002 */
[----:B------:R-:W-:Y:S01]  /*1220*/  STG.E.64 desc[UR18][R2.64], R4 ;  /* 0x0000000402007986 */ /* 0x000fe2000c101b12 */
[----:B------:R-:W-:Y:S05]  /*1230*/  EXIT ;  /* 0x000000000000794d */ /* 0x000fea0003800000 */
        .weak           $__internal_2_$__cuda_sm20_dblrcp_rn_slowpath_v3
        .type           $__internal_2_$__cuda_sm20_dblrcp_rn_slowpath_v3,@function
        .size           $__internal_2_$__cuda_sm20_dblrcp_rn_slowpath_v3,(.L_x_71 - $__internal_2_$__cuda_sm20_dblrcp_rn_slowpath_v3)
$__internal_2_$__cuda_sm20_dblrcp_rn_slowpath_v3:
[----:B------:R-:W-:Y:S01]  /*1240*/  MOV R2, R10 ;  /* 0x0000000a00027202 */ /* 0x000fe20000000f00 */
[----:B------:R-:W-:Y:S01]  /*1250*/  IMAD.MOV.U32 R3, RZ, RZ, R11 ;  /* 0x000000ffff037224 */ /* 0x000fe200078e000b */
[----:B------:R-:W-:Y:S05]  /*1260*/  BSSY.RECONVERGENT B1, `(.L_x_63) ;  /* 0x0000024000017945 */ /* 0x000fea0003800200 */
[----:B------:R-:W-:-:S14]  /*1270*/  DSETP.GTU.AND P0, PT, |R2|, +INF , PT ;  /* 0x7ff000000200742a */ /* 0x000fdc0003f0c200 */
[----:B------:R-:W-:Y:S05]  /*1280*/  @P0 BRA `(.L_x_64) ;  /* 0x00000000007c0947 */ /* 0x000fea0003800000 */
[----:B------:R-:W-:-:S04]  /*1290*/  LOP3.LUT R10, R11, 0x7fffffff, RZ, 0xc0, !PT ;  /* 0x7fffffff0b0a7812 */ /* 0x000fc800078ec0ff */
[----:B------:R-:W-:-:S04]  /*12a0*/  IADD3 R4, PT, PT, R10, -0x1, RZ ;  /* 0xffffffff0a047810 */ /* 0x000fc80007ffe0ff */
[----:B------:R-:W-:-:S13]  /*12b0*/  ISETP.GE.U32.AND P0, PT, R4, 0x7fefffff, PT ;  /* 0x7fefffff0400780c */ /* 0x000fda0003f06070 */
[----:B------:R-:W-:Y:S02]  /*12c0*/  @P0 LOP3.LUT R5, R3, 0x7ff00000, RZ, 0x3c, !PT ;  /* 0x7ff0000003050812 */ /* 0x000fe400078e3cff */
[----:B------:R-:W-:Y:S01]  /*12d0*/  @P0 MOV R4, RZ ;  /* 0x000000ff00040202 */ /* 0x000fe20000000f00 */
[----:B------:R-:W-:Y:S06]  /*12e0*/  @P0 BRA `(.L_x_65) ;  /* 0x00000000006c0947 */ /* 0x000fec0003800000 */
[----:B------:R-:W-:-:S13]  /*12f0*/  ISETP.GE.U32.AND P0, PT, R10, 0x1000001, PT ;  /* 0x010000010a00780c */ /* 0x000fda0003f06070 */
[----:B------:R-:W-:Y:S05]  /*1300*/  @!P0 BRA `(.L_x_66) ;  /* 0x0000000000348947 */ /* 0x000fea0003800000 */
[----:B------:R-:W-:Y:S01]  /*1310*/  VIADD R5, R3, 0xc0200000 ;  /* 0xc020000003057836 */ /* 0x000fe20000000000 */
[----:B------:R-:W-:-:S03]  /*1320*/  MOV R4, R2 ;  /* 0x0000000200047202 */ /* 0x000fc60000000f00 */
[----:B------:R-:W0:Y:S03]  /*1330*/  MUFU.RCP64H R9, R5 ;  /* 0x0000000500097308 */ /* 0x000e260000001800 */
[----:B0-----:R-:W-:-:S08]  /*1340*/  DFMA R10, -R4, R8, 1 ;  /* 0x3ff00000040a742b */ /* 0x001fd00000000108 */
[----:B------:R-:W-:-:S08]  /*1350*/  DFMA R10, R10, R10, R10 ;  /* 0x0000000a0a0a722b */ /* 0x000fd0000000000a */
[----:B------:R-:W-:-:S08]  /*1360*/  DFMA R10, R8, R10, R8 ;  /* 0x0000000a080a722b */ /* 0x000fd00000000008 */
[----:B------:R-:W-:-:S08]  /*1370*/  DFMA R8, -R4, R10, 1 ;  /* 0x3ff000000408742b */ /* 0x000fd0000000010a */
[----:B------:R-:W-:-:S08]  /*1380*/  DFMA R8, R10, R8, R10 ;  /* 0x000000080a08722b */ /* 0x000fd0000000000a */
[----:B------:R-:W-:-:S08]  /*1390*/  DMUL R8, R8, 2.2250738585072013831e-308 ;  /* 0x0010000008087828 */ /* 0x000fd00000000000 */
[----:B------:R-:W-:-:S08]  /*13a0*/  DFMA R2, -R2, R8, 1 ;  /* 0x3ff000000202742b */ /* 0x000fd00000000108 */
[----:B------:R-:W-:-:S08]  /*13b0*/  DFMA R2, R2, R2, R2 ;  /* 0x000000020202722b */ /* 0x000fd00000000002 */
[----:B------:R-:W-:Y:S01]  /*13c0*/  DFMA R4, R8, R2, R8 ;  /* 0x000000020804722b */ /* 0x000fe20000000008 */
[----:B------:R-:W-:Y:S10]  /*13d0*/  BRA `(.L_x_65) ;  /* 0x0000000000307947 */ /* 0x000ff40003800000 */
.L_x_66:
[----:B------:R-:W-:Y:S01]  /*13e0*/  DMUL R2, R2, 8.11296384146066816958e+31 ;  /* 0x4690000002027828 */ /* 0x000fe20000000000 */
[----:B------:R-:W-:-:S05]  /*13f0*/  MOV R4, R8 ;  /* 0x0000000800047202 */ /* 0x000fca0000000f00 */
[----:B------:R-:W0:Y:S02]  /*1400*/  MUFU.RCP64H R5, R3 ;  /* 0x0000000300057308 */ /* 0x000e240000001800 */
[----:B0-----:R-:W-:-:S08]  /*1410*/  DFMA R8, -R2, R4, 1 ;  /* 0x3ff000000208742b */ /* 0x001fd00000000104 */
[----:B------:R-:W-:-:S08]  /*1420*/  DFMA R8, R8, R8, R8 ;  /* 0x000000080808722b */ /* 0x000fd00000000008 */
[----:B------:R-:W-:-:S08]  /*1430*/  DFMA R8, R4, R8, R4 ;  /* 0x000000080408722b */ /* 0x000fd00000000004 */
[----:B------:R-:W-:-:S08]  /*1440*/  DFMA R4, -R2, R8, 1 ;  /* 0x3ff000000204742b */ /* 0x000fd00000000108 */
[----:B------:R-:W-:-:S08]  /*1450*/  DFMA R4, R8, R4, R8 ;  /* 0x000000040804722b */ /* 0x000fd00000000008 */
[----:B------:R-:W-:Y:S01]  /*1460*/  DMUL R4, R4, 8.11296384146066816958e+31 ;  /* 0x4690000004047828 */ /* 0x000fe20000000000 */
[----:B------:R-:W-:Y:S10]  /*1470*/  BRA `(.L_x_65) ;  /* 0x0000000000087947 */ /* 0x000ff40003800000 */
.L_x_64:
[----:B------:R-:W-:Y:S01]  /*1480*/  LOP3.LUT R5, R3, 0x80000, RZ, 0xfc, !PT ;  /* 0x0008000003057812 */ /* 0x000fe200078efcff */
[----:B------:R-:W-:-:S07]  /*1490*/  IMAD.MOV.U32 R4, RZ, RZ, R2 ;  /* 0x000000ffff047224 */ /* 0x000fce00078e0002 */
.L_x_65:
[----:B------:R-:W-:Y:S05]  /*14a0*/  BSYNC.RECONVERGENT B1 ;  /* 0x0000000000017941 */ /* 0x000fea0003800200 */
.L_x_63:
[----:B------:R-:W-:Y:S01]  /*14b0*/  HFMA2 R3, -RZ, RZ, 0, 0 ;  /* 0x00000000ff037431 */ /* 0x000fe200000001ff */
[----:B------:R-:W-:-:S04]  /*14c0*/  MOV R2, R0 ;  /* 0x0000000000027202 */ /* 0x000fc80000000f00 */
[----:B------:R-:W-:Y:S05]  /*14d0*/  RET.REL.NODEC R2 `(_Z13forwardKernelPdS_jjjjj) ;  /* 0xffffffe802c87950 */ /* 0x000fea0003c3ffff */
.L_x_67:
        /* <DEDUP_REMOVED lines=10> */
.L_x_71:


//--------------------- .nv.shared.reserved.0     --------------------------
	.section	.nv.shared.reserved.0,"aw",@nobits
	.weak		__nv_reservedSMEM_offset_0_alias
	.size		__nv_reservedSMEM_offset_0_alias, 0, 64
	.other		__nv_reservedSMEM_offset_0_alias,@"STO_CUDA_RESERVED_SHARED STV_DEFAULT"
__nv_reservedSMEM_offset_0_alias:
	.zero		0
	.zero		64


//--------------------- .nv.constant0._Z18updateInputWeightsPdS_S_S_jjjjj17TrainingAlgorithmS_S_S_S_ --------------------------
	.section	.nv.constant0._Z18updateInputWeightsPdS_S_S_jjjjj17TrainingAlgorithmS_S_S_S_,"a",@progbits
	.sectionflags	@""
	.align	4
.nv.constant0._Z18updateInputWeightsPdS_S_S_jjjjj17TrainingAlgorithmS_S_S_S_:
	.zero		984


//--------------------- .nv.constant0._Z21calculateHiddensDeltaPdS_S_jjjjj --------------------------
	.section	.nv.constant0._Z21calculateHiddensDeltaPdS_S_jjjjj,"a",@progbits
	.sectionflags	@""
	.align	4
.nv.constant0._Z21calculateHiddensDeltaPdS_S_jjjjj:
	.zero		940


//--------------------- .nv.constant0._Z20calculateOutputDeltaPdS_S_j --------------------------
	.section	.nv.constant0._Z20calculateOutputDeltaPdS_S_j,"a",@progbits
	.sectionflags	@""
	.align	4
.nv.constant0._Z20calculateOutputDeltaPdS_S_j:
	.zero		924


//--------------------- .nv.constant0._Z13forwardKernelPdS_jjjjj --------------------------
	.section	.nv.constant0._Z13forwardKernelPdS_jjjjj,"a",@progbits
	.sectionflags	@""
	.align	4
.nv.constant0._Z13forwardKernelPdS_jjjjj:
	.zero		932


//--------------------- SYMBOLS --------------------------

	.type		.nv.reservedSmem.offset0,@object
	.size		.nv.reservedSmem.offset0,0x4
